// auto-generated by cutlass_sweep.conv — config: {"arch": "sm_100", "cluster_m": 2, "cluster_n": 1, "conv_kind": "dgrad", "dtype": "fp16", "ndim": 2, "tile_k": 64, "tile_m": 128, "tile_n": 64}
#include "cutlass/cutlass.h"
#include "cute/tensor.hpp"
#include "cutlass/kernel_hardware_info.hpp"
#include "cutlass/conv/convolution.h"
#include "cutlass/conv/dispatch_policy.hpp"
#include "cutlass/conv/collective/collective_builder.hpp"
#include "cutlass/conv/kernel/conv_universal.hpp"
#include "cutlass/conv/device/conv_universal_adapter.hpp"
#include "cutlass/epilogue/collective/collective_builder.hpp"

using namespace cute;
using Elem = cutlass::half_t;
using Acc  = float;
using LayoutAB = cutlass::layout::TensorNHWC;
using LayoutC  = cutlass::layout::TensorNHWC;
constexpr auto ConvOp = cutlass::conv::Operator::kDgrad;
using TileShape    = Shape<_128, _64, Shape<_64>>;
using ClusterShape = Shape<_2, _1, _1>;

using CollectiveEpilogue = typename cutlass::epilogue::collective::CollectiveBuilder<
    cutlass::arch::Sm100, cutlass::arch::OpClassTensorOp,
    TileShape, ClusterShape,
    cutlass::epilogue::collective::EpilogueTileAuto,
    Acc, Acc,
    Elem, LayoutC, 128 / cutlass::sizeof_bits<Elem>::value,
    Elem, LayoutC, 128 / cutlass::sizeof_bits<Elem>::value,
    cutlass::epilogue::collective::EpilogueScheduleAuto
  >::CollectiveOp;

using CollectiveMainloop = typename cutlass::conv::collective::CollectiveBuilder<
    cutlass::arch::Sm100, cutlass::arch::OpClassTensorOp, ConvOp,
    Elem, LayoutAB, 128 / cutlass::sizeof_bits<Elem>::value,
    Elem, LayoutAB, 128 / cutlass::sizeof_bits<Elem>::value,
    Acc,
    TileShape, ClusterShape,
    cutlass::conv::collective::StageCountAutoCarveout<
        static_cast<int>(sizeof(typename CollectiveEpilogue::SharedStorage))>,
    cutlass::conv::collective::KernelScheduleAuto
  >::CollectiveOp;

using ProblemShape = cutlass::conv::ConvProblemShape<
    ConvOp, CollectiveMainloop::DispatchPolicy::NumSpatialDimensions>;
using ConvKernel = cutlass::conv::kernel::ConvUniversal<
    ProblemShape, CollectiveMainloop, CollectiveEpilogue>;
using Conv = cutlass::conv::device::ConvUniversalAdapter<ConvKernel>;

auto* _anchor = &cutlass::device_kernel<ConvKernel>;


// ===== COMPILED SASS (sm_100a) =====

	.target	sm_100a

	.elftype	@"ET_EXEC"


//--------------------- .note.nv.tkinfo           --------------------------
	.section	.note.nv.tkinfo,"",@"SHT_NOTE"
	.sectionflags	@"SHF_NOTE_NV_TKINFO"
	.tkinfo
        /*0018*/ 	.word	0x00000002
        /*0030*/ 	.string	""
        /*0030*/ 	.string	"ptxas"
        /*0030*/ 	.string	"Cuda compilation tools, release 13.0, V13.0.88"
        /*0030*/ 	.string	"Build cuda_13.0.r13.0/compiler.36424714_0"
        /*0030*/ 	.string	"-arch sm_100a -m 64 "



//--------------------- .note.nv.cuinfo           --------------------------
	.section	.note.nv.cuinfo,"",@"SHT_NOTE"
	.sectionflags	@"SHF_NOTE_NV_CUINFO"
        /*0018*/ 	.short	0x0002
        /*001a*/ 	.short	0x0064
        /*001c*/ 	.short	0x0082
	.zero		2


//--------------------- .nv.info                  --------------------------
	.section	.nv.info,"",@"SHT_CUDA_INFO"
	.align	4


	//----- nvinfo : EIATTR_REGCOUNT
	.align		4
        /*0000*/ 	.byte	0x04, 0x2f
        /*0002*/ 	.short	(.L_19 - .L_18)
	.align		4
.L_18:
        /*0004*/ 	.word	index@(_ZN7cutlass13device_kernelINS_4conv6kernel13ConvUniversalINS1_16ConvProblemShapeILNS1_8OperatorE1ELi2EEENS1_10collective14CollectiveConvINS1_47MainloopSm100TmaUmmaWarpSpecializedImplicitGemmILS5_1ELi17ELi2ELi1ELi2EN4cute5tupleIJNSA_1CILi2EEENSC_ILi1EEESE_EEEEENSB_IJNSC_ILi128EEENSC_ILi64EEENSB_IJSI_EEEEEENS_6half_tESL_NSA_8TiledMMAINSA_8MMA_AtomIJNSA_26SM100_MMA_F16BF16_2x1SM_SSISL_SL_fLi128ELi64ELNSA_4UMMA5MajorE0ELSQ_1ELNSP_7ScaleInE0ELSR_0EEEEEENSA_6LayoutINSB_IJSE_SE_SE_EEENSB_IJNSC_ILi0EEESW_SW_EEEEENSB_IJNSA_10UnderscoreESZ_SZ_EEEEENS7_6detail27Sm100ImplicitGemmTileTraitsINSA_25SM100_TMA_2SM_LOAD_IM2COLENSA_14ComposedLayoutINSA_7SwizzleILi3ELi4ELi3EEENSA_18smem_ptr_flag_bitsILi16EEENSU_INSB_IJNSC_ILi8EEESI_EEENSB_IJSI_SE_EEEEEEEvEENS13_INSA_18SM100_TMA_2SM_LOADENS15_INS16_ILi2ELi4ELi3EEES19_NSU_INSB_IJNSC_ILi32EEES1A_EEENSB_IJSE_S1I_EEEEEEEvEEEENS_8epilogue10collective18CollectiveEpilogueINS1P_23Sm100TmaWarpSpecializedILi3ELi2ELi16ELb1ELb0EEEJNSB_IJSI_SI_SJ_EEENSB_IJNSU_ISI_SE_EENSU_INSB_IJNSC_ILi16EEESD_EEES1K_EEEEESL_NSB_IJNSB_IJlllEEESE_SW_EEESL_S21_NS1P_6fusion15FusionCallbacksIS1T_NS22_17LinearCombinationISL_fSL_fLNS_15FloatRoundStyleE2EEES1U_S1Z_JEEENSA_5SM1004TMEM4LOAD26SM100_TMEM_LOAD_32dp32b16xENSA_20SM90_TMA_LOAD_IM2COLENS15_INS16_ILi1ELi4ELi3EEES19_NSU_INSB_IJS1A_S1W_EEENSB_IJS1W_SE_EEEEEEENSA_39AutoVectorizingCopyWithAssumedAlignmentILi128EEENSA_21SM90_TMA_STORE_IM2COLES2H_S2J_S2J_EEEvvEEEEvNT_6ParamsE)
        /*0008*/ 	.word	0x00000047


	//----- nvinfo : EIATTR_FRAME_SIZE
	.align		4
.L_19:
        /*000c*/ 	.byte	0x04, 0x11
        /*000e*/ 	.short	(.L_21 - .L_20)
	.align		4
.L_20:
        /*0010*/ 	.word	index@($__internal_2_$__cuda_sm10x_tcgen05_guardrail_trap_unallocated_columns_being_dealloced)
        /*0014*/ 	.word	0x00000008


	//----- nvinfo : EIATTR_FRAME_SIZE
	.align		4
.L_21:
        /*0018*/ 	.byte	0x04, 0x11
        /*001a*/ 	.short	(.L_23 - .L_22)
	.align		4
.L_22:
        /*001c*/ 	.word	index@($__internal_1_$__cuda_sm10x_tcgen05_guardrail_trap_phase_invalid_during_alloc)
        /*0020*/ 	.word	0x00000008


	//----- nvinfo : EIATTR_FRAME_SIZE
	.align		4
.L_23:
        /*0024*/ 	.byte	0x04, 0x11
        /*0026*/ 	.short	(.L_25 - .L_24)
	.align		4
.L_24:
        /*0028*/ 	.word	index@($__internal_0_$__cuda_sm10x_tcgen05_guardrail_trap_col_being_dealloced_not_returned_by_alloc)
        /*002c*/ 	.word	0x00000008


	//----- nvinfo : EIATTR_FRAME_SIZE
	.align		4
.L_25:
        /*0030*/ 	.byte	0x04, 0x11
        /*0032*/ 	.short	(.L_27 - .L_26)
	.align		4
.L_26:
        /*0034*/ 	.word	index@(_ZN7cutlass13device_kernelINS_4conv6kernel13ConvUniversalINS1_16ConvProblemShapeILNS1_8OperatorE1ELi2EEENS1_10collective14CollectiveConvINS1_47MainloopSm100TmaUmmaWarpSpecializedImplicitGemmILS5_1ELi17ELi2ELi1ELi2EN4cute5tupleIJNSA_1CILi2EEENSC_ILi1EEESE_EEEEENSB_IJNSC_ILi128EEENSC_ILi64EEENSB_IJSI_EEEEEENS_6half_tESL_NSA_8TiledMMAINSA_8MMA_AtomIJNSA_26SM100_MMA_F16BF16_2x1SM_SSISL_SL_fLi128ELi64ELNSA_4UMMA5MajorE0ELSQ_1ELNSP_7ScaleInE0ELSR_0EEEEEENSA_6LayoutINSB_IJSE_SE_SE_EEENSB_IJNSC_ILi0EEESW_SW_EEEEENSB_IJNSA_10UnderscoreESZ_SZ_EEEEENS7_6detail27Sm100ImplicitGemmTileTraitsINSA_25SM100_TMA_2SM_LOAD_IM2COLENSA_14ComposedLayoutINSA_7SwizzleILi3ELi4ELi3EEENSA_18smem_ptr_flag_bitsILi16EEENSU_INSB_IJNSC_ILi8EEESI_EEENSB_IJSI_SE_EEEEEEEvEENS13_INSA_18SM100_TMA_2SM_LOADENS15_INS16_ILi2ELi4ELi3EEES19_NSU_INSB_IJNSC_ILi32EEES1A_EEENSB_IJSE_S1I_EEEEEEEvEEEENS_8epilogue10collective18CollectiveEpilogueINS1P_23Sm100TmaWarpSpecializedILi3ELi2ELi16ELb1ELb0EEEJNSB_IJSI_SI_SJ_EEENSB_IJNSU_ISI_SE_EENSU_INSB_IJNSC_ILi16EEESD_EEES1K_EEEEESL_NSB_IJNSB_IJlllEEESE_SW_EEESL_S21_NS1P_6fusion15FusionCallbacksIS1T_NS22_17LinearCombinationISL_fSL_fLNS_15FloatRoundStyleE2EEES1U_S1Z_JEEENSA_5SM1004TMEM4LOAD26SM100_TMEM_LOAD_32dp32b16xENSA_20SM90_TMA_LOAD_IM2COLENS15_INS16_ILi1ELi4ELi3EEES19_NSU_INSB_IJS1A_S1W_EEENSB_IJS1W_SE_EEEEEEENSA_39AutoVectorizingCopyWithAssumedAlignmentILi128EEENSA_21SM90_TMA_STORE_IM2COLES2H_S2J_S2J_EEEvvEEEEvNT_6ParamsE)
        /*0038*/ 	.word	0x00000008


	//----- nvinfo : EIATTR_MIN_STACK_SIZE
	.align		4
.L_27:
        /*003c*/ 	.byte	0x04, 0x12
        /*003e*/ 	.short	(.L_29 - .L_28)
	.align		4
.L_28:
        /*0040*/ 	.word	index@(_ZN7cutlass13device_kernelINS_4conv6kernel13ConvUniversalINS1_16ConvProblemShapeILNS1_8OperatorE1ELi2EEENS1_10collective14CollectiveConvINS1_47MainloopSm100TmaUmmaWarpSpecializedImplicitGemmILS5_1ELi17ELi2ELi1ELi2EN4cute5tupleIJNSA_1CILi2EEENSC_ILi1EEESE_EEEEENSB_IJNSC_ILi128EEENSC_ILi64EEENSB_IJSI_EEEEEENS_6half_tESL_NSA_8TiledMMAINSA_8MMA_AtomIJNSA_26SM100_MMA_F16BF16_2x1SM_SSISL_SL_fLi128ELi64ELNSA_4UMMA5MajorE0ELSQ_1ELNSP_7ScaleInE0ELSR_0EEEEEENSA_6LayoutINSB_IJSE_SE_SE_EEENSB_IJNSC_ILi0EEESW_SW_EEEEENSB_IJNSA_10UnderscoreESZ_SZ_EEEEENS7_6detail27Sm100ImplicitGemmTileTraitsINSA_25SM100_TMA_2SM_LOAD_IM2COLENSA_14ComposedLayoutINSA_7SwizzleILi3ELi4ELi3EEENSA_18smem_ptr_flag_bitsILi16EEENSU_INSB_IJNSC_ILi8EEESI_EEENSB_IJSI_SE_EEEEEEEvEENS13_INSA_18SM100_TMA_2SM_LOADENS15_INS16_ILi2ELi4ELi3EEES19_NSU_INSB_IJNSC_ILi32EEES1A_EEENSB_IJSE_S1I_EEEEEEEvEEEENS_8epilogue10collective18CollectiveEpilogueINS1P_23Sm100TmaWarpSpecializedILi3ELi2ELi16ELb1ELb0EEEJNSB_IJSI_SI_SJ_EEENSB_IJNSU_ISI_SE_EENSU_INSB_IJNSC_ILi16EEESD_EEES1K_EEEEESL_NSB_IJNSB_IJlllEEESE_SW_EEESL_S21_NS1P_6fusion15FusionCallbacksIS1T_NS22_17LinearCombinationISL_fSL_fLNS_15FloatRoundStyleE2EEES1U_S1Z_JEEENSA_5SM1004TMEM4LOAD26SM100_TMEM_LOAD_32dp32b16xENSA_20SM90_TMA_LOAD_IM2COLENS15_INS16_ILi1ELi4ELi3EEES19_NSU_INSB_IJS1A_S1W_EEENSB_IJS1W_SE_EEEEEEENSA_39AutoVectorizingCopyWithAssumedAlignmentILi128EEENSA_21SM90_TMA_STORE_IM2COLES2H_S2J_S2J_EEEvvEEEEvNT_6ParamsE)
        /*0044*/ 	.word	0x00000008
.L_29:


//--------------------- .nv.compat                --------------------------
	.section	.nv.compat,"",@"SHT_CUDA_COMPAT_INFO"
	.align	4
        /*0000*/ 	.byte	0x02, 0x09, 0x01, 0x00, 0x02, 0x02, 0x02, 0x00, 0x02, 0x05, 0x05, 0x00, 0x03, 0x07, 0x01, 0x01
        /*0010*/ 	.byte	0x02, 0x03, 0x01, 0x00, 0x02, 0x06, 0x01, 0x00, 0x04, 0x0b, 0x08, 0x00, 0x09, 0x00, 0x00, 0x00
        /*0020*/ 	.byte	0x00, 0x00, 0x00, 0x00


//--------------------- .nv.info._ZN7cutlass13device_kernelINS_4conv6kernel13ConvUniversalINS1_16ConvProblemShapeILNS1_8OperatorE1ELi2EEENS1_10collective14CollectiveConvINS1_47MainloopSm100TmaUmmaWarpSpecializedImplicitGemmILS5_1ELi17ELi2ELi1ELi2EN4cute5tupleIJNSA_1CILi2EEENSC_ILi1EEESE_EEEEENSB_IJNSC_ILi128EEENSC_ILi64EEENSB_IJSI_EEEEEENS_6half_tESL_NSA_8TiledMMAINSA_8MMA_AtomIJNSA_26SM100_MMA_F16BF16_2x1SM_SSISL_SL_fLi128ELi64ELNSA_4UMMA5MajorE0ELSQ_1ELNSP_7ScaleInE0ELSR_0EEEEEENSA_6LayoutINSB_IJSE_SE_SE_EEENSB_IJNSC_ILi0EEESW_SW_EEEEENSB_IJNSA_10UnderscoreESZ_SZ_EEEEENS7_6detail27Sm100ImplicitGemmTileTraitsINSA_25SM100_TMA_2SM_LOAD_IM2COLENSA_14ComposedLayoutINSA_7SwizzleILi3ELi4ELi3EEENSA_18smem_ptr_flag_bitsILi16EEENSU_INSB_IJNSC_ILi8EEESI_EEENSB_IJSI_SE_EEEEEEEvEENS13_INSA_18SM100_TMA_2SM_LOADENS15_INS16_ILi2ELi4ELi3EEES19_NSU_INSB_IJNSC_ILi32EEES1A_EEENSB_IJSE_S1I_EEEEEEEvEEEENS_8epilogue10collective18CollectiveEpilogueINS1P_23Sm100TmaWarpSpecializedILi3ELi2ELi16ELb1ELb0EEEJNSB_IJSI_SI_SJ_EEENSB_IJNSU_ISI_SE_EENSU_INSB_IJNSC_ILi16EEESD_EEES1K_EEEEESL_NSB_IJNSB_IJlllEEESE_SW_EEESL_S21_NS1P_6fusion15FusionCallbacksIS1T_NS22_17LinearCombinationISL_fSL_fLNS_15FloatRoundStyleE2EEES1U_S1Z_JEEENSA_5SM1004TMEM4LOAD26SM100_TMEM_LOAD_32dp32b16xENSA_20SM90_TMA_LOAD_IM2COLENS15_INS16_ILi1ELi4ELi3EEES19_NSU_INSB_IJS1A_S1W_EEENSB_IJS1W_SE_EEEEEEENSA_39AutoVectorizingCopyWithAssumedAlignmentILi128EEENSA_21SM90_TMA_STORE_IM2COLES2H_S2J_S2J_EEEvvEEEEvNT_6ParamsE --------------------------
	.section	.nv.info._ZN7cutlass13device_kernelINS_4conv6kernel13ConvUniversalINS1_16ConvProblemShapeILNS1_8OperatorE1ELi2EEENS1_10collective14CollectiveConvINS1_47MainloopSm100TmaUmmaWarpSpecializedImplicitGemmILS5_1ELi17ELi2ELi1ELi2EN4cute5tupleIJNSA_1CILi2EEENSC_ILi1EEESE_EEEEENSB_IJNSC_ILi128EEENSC_ILi64EEENSB_IJSI_EEEEEENS_6half_tESL_NSA_8TiledMMAINSA_8MMA_AtomIJNSA_26SM100_MMA_F16BF16_2x1SM_SSISL_SL_fLi128ELi64ELNSA_4UMMA5MajorE0ELSQ_1ELNSP_7ScaleInE0ELSR_0EEEEEENSA_6LayoutINSB_IJSE_SE_SE_EEENSB_IJNSC_ILi0EEESW_SW_EEEEENSB_IJNSA_10UnderscoreESZ_SZ_EEEEENS7_6detail27Sm100ImplicitGemmTileTraitsINSA_25SM100_TMA_2SM_LOAD_IM2COLENSA_14ComposedLayoutINSA_7SwizzleILi3ELi4ELi3EEENSA_18smem_ptr_flag_bitsILi16EEENSU_INSB_IJNSC_ILi8EEESI_EEENSB_IJSI_SE_EEEEEEEvEENS13_INSA_18SM100_TMA_2SM_LOADENS15_INS16_ILi2ELi4ELi3EEES19_NSU_INSB_IJNSC_ILi32EEES1A_EEENSB_IJSE_S1I_EEEEEEEvEEEENS_8epilogue10collective18CollectiveEpilogueINS1P_23Sm100TmaWarpSpecializedILi3ELi2ELi16ELb1ELb0EEEJNSB_IJSI_SI_SJ_EEENSB_IJNSU_ISI_SE_EENSU_INSB_IJNSC_ILi16EEESD_EEES1K_EEEEESL_NSB_IJNSB_IJlllEEESE_SW_EEESL_S21_NS1P_6fusion15FusionCallbacksIS1T_NS22_17LinearCombinationISL_fSL_fLNS_15FloatRoundStyleE2EEES1U_S1Z_JEEENSA_5SM1004TMEM4LOAD26SM100_TMEM_LOAD_32dp32b16xENSA_20SM90_TMA_LOAD_IM2COLENS15_INS16_ILi1ELi4ELi3EEES19_NSU_INSB_IJS1A_S1W_EEENSB_IJS1W_SE_EEEEEEENSA_39AutoVectorizingCopyWithAssumedAlignmentILi128EEENSA_21SM90_TMA_STORE_IM2COLES2H_S2J_S2J_EEEvvEEEEvNT_6ParamsE,"",@"SHT_CUDA_INFO"
	.sectionflags	@""
	.align	4


	//----- nvinfo : EIATTR_CUDA_API_VERSION
	.align		4
        /*0000*/ 	.byte	0x04, 0x37
        /*0002*/ 	.short	(.L_31 - .L_30)
.L_30:
        /*0004*/ 	.word	0x00000082


	//----- nvinfo : EIATTR_KPARAM_INFO
	.align		4
.L_31:
        /*0008*/ 	.byte	0x04, 0x17
        /*000a*/ 	.short	(.L_33 - .L_32)
.L_32:
        /*000c*/ 	.word	0x00000000
        /*0010*/ 	.short	0x0000
        /*0012*/ 	.short	0x0000
        /*0014*/ 	.byte	0x00, 0xf0, 0x01, 0x20


	//----- nvinfo : EIATTR_AT_ENTRY_FRAGMENTS
	.align		4
.L_33:
        /*0018*/ 	.byte	0x04, 0x4f
        /*001a*/ 	.short	(.L_35 - .L_34)


	//   ....[0]....
.L_34:
        /*001c*/ 	.word	0x00000007


	//----- nvinfo : EIATTR_RESERVED_SMEM_USED
	.align		4
.L_35:
        /*0020*/ 	.byte	0x01, 0x41
	.zero		2


	//----- nvinfo : EIATTR_SPARSE_MMA_MASK
	.align		4
        /*0024*/ 	.byte	0x03, 0x50
        /*0026*/ 	.short	0x0000


	//----- nvinfo : EIATTR_TCGEN05_2CTA_USED
	.align		4
        /*0028*/ 	.byte	0x01, 0x52
	.zero		2


	//----- nvinfo : EIATTR_MAXREG_COUNT
	.align		4
        /*002c*/ 	.byte	0x03, 0x1b
        /*002e*/ 	.short	0x00ff


	//----- nvinfo : EIATTR_NUM_BARRIERS
	.align		4
        /*0030*/ 	.byte	0x02, 0x4c
        /*0032*/ 	.byte	0x07
	.zero		1


	//----- nvinfo : EIATTR_EXTERNS
	.align		4
        /*0034*/ 	.byte	0x04, 0x0f
        /*0036*/ 	.short	(.L_37 - .L_36)


	//   ....[0]....
	.align		4
.L_36:
        /*0038*/ 	.word	index@(__assertfail)


	//----- nvinfo : EIATTR_MERCURY_ISA_VERSION
	.align		4
.L_37:
        /*003c*/ 	.byte	0x03, 0x5f
        /*003e*/ 	.short	0x0101


	//----- nvinfo : EIATTR_INT_WARP_WIDE_INSTR_OFFSETS
	.align		4
        /*0040*/ 	.byte	0x04, 0x31
        /*0042*/ 	.short	(.L_39 - .L_38)


	//   ....[0]....
.L_38:
        /*0044*/ 	.word	0x00000e00


	//   ....[1]....
        /*0048*/ 	.word	0x00000eb0


	//   ....[2]....
        /*004c*/ 	.word	0x00004b70


	//   ....[3]....
        /*0050*/ 	.word	0x00004b90


	//   ....[4]....
        /*0054*/ 	.word	0x00004bc0


	//   ....[5]....
        /*0058*/ 	.word	0x00005820


	//   ....[6]....
        /*005c*/ 	.word	0x00005980


	//   ....[7]....
        /*0060*/ 	.word	0x00005a20


	//   ....[8]....
        /*0064*/ 	.word	0x00005b50


	//   ....[9]....
        /*0068*/ 	.word	0x00005c90


	//   ....[10]....
        /*006c*/ 	.word	0x00005d10


	//----- nvinfo : EIATTR_COOP_GROUP_MASK_REGIDS
	.align		4
.L_39:
        /*0070*/ 	.byte	0x04, 0x29
        /*0072*/ 	.short	(.L_41 - .L_40)


	//   ....[0]....
.L_40:
        /*0074*/ 	.word	0xffffffff


	//   ....[1]....
        /*0078*/ 	.word	0xffffffff


	//   ....[2]....
        /*007c*/ 	.word	0xffffffff


	//   ....[3]....
        /*0080*/ 	.word	0xffffffff


	//   ....[4]....
        /*0084*/ 	.word	0xffffffff


	//   ....[5]....
        /*0088*/ 	.word	0xffffffff


	//   ....[6]....
        /*008c*/ 	.word	0xffffffff


	//   ....[7]....
        /*0090*/ 	.word	0xffffffff


	//   ....[8]....
        /*0094*/ 	.word	0xffffffff


	//   ....[9]....
        /*0098*/ 	.word	0xffffffff


	//   ....[10]....
        /*009c*/ 	.word	0xffffffff


	//   ....[11]....
        /*00a0*/ 	.word	0xffffffff


	//   ....[12]....
        /*00a4*/ 	.word	0xffffffff


	//----- nvinfo : EIATTR_COOP_GROUP_INSTR_OFFSETS
	.align		4
.L_41:
        /*00a8*/ 	.byte	0x04, 0x28
        /*00aa*/ 	.short	(.L_43 - .L_42)


	//   ....[0]....
.L_42:
        /*00ac*/ 	.word	0x000000d0


	//   ....[1]....
        /*00b0*/ 	.word	0x00000540


	//   ....[2]....
        /*00b4*/ 	.word	0x000008b0


	//   ....[3]....
        /*00b8*/ 	.word	0x00000a30


	//   ....[4]....
        /*00bc*/ 	.word	0x00000b30


	//   ....[5]....
        /*00c0*/ 	.word	0x00000c80


	//   ....[6]....
        /*00c4*/ 	.word	0x00000f20


	//   ....[7]....
        /*00c8*/ 	.word	0x000025e0


	//   ....[8]....
        /*00cc*/ 	.word	0x00003a50


	//   ....[9]....
        /*00d0*/ 	.word	0x00003f20


	//   ....[10]....
        /*00d4*/ 	.word	0x00003f50


	//   ....[11]....
        /*00d8*/ 	.word	0x00004a80


	//   ....[12]....
        /*00dc*/ 	.word	0x00004c90


	//----- nvinfo : EIATTR_VRC_CTA_INIT_COUNT
	.align		4
.L_43:
        /*00e0*/ 	.byte	0x02, 0x4a
        /*00e2*/ 	.byte	0x80
	.zero		1


	//----- nvinfo : EIATTR_SYSCALL_OFFSETS
	.align		4
        /*00e4*/ 	.byte	0x04, 0x46
        /*00e6*/ 	.short	(.L_45 - .L_44)


	//   ....[0]....
.L_44:
        /*00e8*/ 	.word	0x00006990


	//   ....[1]....
        /*00ec*/ 	.word	0x00006a80


	//   ....[2]....
        /*00f0*/ 	.word	0x000073d0


	//   ....[3]....
        /*00f4*/ 	.word	0x00007d90


	//----- nvinfo : EIATTR_MBARRIER_INSTR_OFFSETS
	.align		4
.L_45:
        /*00f8*/ 	.byte	0x04, 0x39
        /*00fa*/ 	.short	(.L_47 - .L_46)


	//   ....[0]....
.L_46:
        /*00fc*/ 	.word	0x00000670
        /*0100*/ 	.word	0x000000ff
        /*0104*/ 	.word	0x00000000
        /*0108*/ 	.short	0x0100
        /*010a*/ 	.byte	0x04
	.zero		1


	//   ....[1]....
        /*010c*/ 	.word	0x00000680
        /*0110*/ 	.word	0x000000ff
        /*0114*/ 	.word	0x00000088
        /*0118*/ 	.short	0x0100
        /*011a*/ 	.byte	0x04
	.zero		1


	//   ....[2]....
        /*011c*/ 	.word	0x00000690
        /*0120*/ 	.word	0x000000ff
        /*0124*/ 	.word	0x00000008
        /*0128*/ 	.short	0x0100
        /*012a*/ 	.byte	0x04
	.zero		1


	//   ....[3]....
        /*012c*/ 	.word	0x000006a0
        /*0130*/ 	.word	0x000000ff
        /*0134*/ 	.word	0x00000090
        /*0138*/ 	.short	0x0100
        /*013a*/ 	.byte	0x04
	.zero		1


	//   ....[4]....
        /*013c*/ 	.word	0x000006b0
        /*0140*/ 	.word	0x000000ff
        /*0144*/ 	.word	0x00000010
        /*0148*/ 	.short	0x0100
        /*014a*/ 	.byte	0x04
	.zero		1


	//   ....[5]....
        /*014c*/ 	.word	0x000006c0
        /*0150*/ 	.word	0x000000ff
        /*0154*/ 	.word	0x00000098
        /*0158*/ 	.short	0x0100
        /*015a*/ 	.byte	0x04
	.zero		1


	//   ....[6]....
        /*015c*/ 	.word	0x000006d0
        /*0160*/ 	.word	0x000000ff
        /*0164*/ 	.word	0x00000018
        /*0168*/ 	.short	0x0100
        /*016a*/ 	.byte	0x04
	.zero		1


	//   ....[7]....
        /*016c*/ 	.word	0x000006e0
        /*0170*/ 	.word	0x000000ff
        /*0174*/ 	.word	0x000000a0
        /*0178*/ 	.short	0x0100
        /*017a*/ 	.byte	0x04
	.zero		1


	//   ....[8]....
        /*017c*/ 	.word	0x000006f0
        /*0180*/ 	.word	0x000000ff
        /*0184*/ 	.word	0x00000020
        /*0188*/ 	.short	0x0100
        /*018a*/ 	.byte	0x04
	.zero		1


	//   ....[9]....
        /*018c*/ 	.word	0x00000700
        /*0190*/ 	.word	0x000000ff
        /*0194*/ 	.word	0x000000a8
        /*0198*/ 	.short	0x0100
        /*019a*/ 	.byte	0x04
	.zero		1


	//   ....[10]....
        /*019c*/ 	.word	0x00000710
        /*01a0*/ 	.word	0x000000ff
        /*01a4*/ 	.word	0x00000028
        /*01a8*/ 	.short	0x0100
        /*01aa*/ 	.byte	0x04
	.zero		1


	//   ....[11]....
        /*01ac*/ 	.word	0x00000720
        /*01b0*/ 	.word	0x000000ff
        /*01b4*/ 	.word	0x000000b0
        /*01b8*/ 	.short	0x0100
        /*01ba*/ 	.byte	0x04
	.zero		1


	//   ....[12]....
        /*01bc*/ 	.word	0x00000730
        /*01c0*/ 	.word	0x000000ff
        /*01c4*/ 	.word	0x00000030
        /*01c8*/ 	.short	0x0100
        /*01ca*/ 	.byte	0x04
	.zero		1


	//   ....[13]....
        /*01cc*/ 	.word	0x00000740
        /*01d0*/ 	.word	0x000000ff
        /*01d4*/ 	.word	0x000000b8
        /*01d8*/ 	.short	0x0100
        /*01da*/ 	.byte	0x04
	.zero		1


	//   ....[14]....
        /*01dc*/ 	.word	0x00000750
        /*01e0*/ 	.word	0x000000ff
        /*01e4*/ 	.word	0x00000038
        /*01e8*/ 	.short	0x0100
        /*01ea*/ 	.byte	0x04
	.zero		1


	//   ....[15]....
        /*01ec*/ 	.word	0x00000760
        /*01f0*/ 	.word	0x000000ff
        /*01f4*/ 	.word	0x000000c0
        /*01f8*/ 	.short	0x0100
        /*01fa*/ 	.byte	0x04
	.zero		1


	//   ....[16]....
        /*01fc*/ 	.word	0x00000770
        /*0200*/ 	.word	0x000000ff
        /*0204*/ 	.word	0x00000040
        /*0208*/ 	.short	0x0100
        /*020a*/ 	.byte	0x04
	.zero		1


	//   ....[17]....
        /*020c*/ 	.word	0x00000780
        /*0210*/ 	.word	0x000000ff
        /*0214*/ 	.word	0x000000c8
        /*0218*/ 	.short	0x0100
        /*021a*/ 	.byte	0x04
	.zero		1


	//   ....[18]....
        /*021c*/ 	.word	0x00000790
        /*0220*/ 	.word	0x000000ff
        /*0224*/ 	.word	0x00000048
        /*0228*/ 	.short	0x0100
        /*022a*/ 	.byte	0x04
	.zero		1


	//   ....[19]....
        /*022c*/ 	.word	0x000007a0
        /*0230*/ 	.word	0x000000ff
        /*0234*/ 	.word	0x000000d0
        /*0238*/ 	.short	0x0100
        /*023a*/ 	.byte	0x04
	.zero		1


	//   ....[20]....
        /*023c*/ 	.word	0x000007b0
        /*0240*/ 	.word	0x000000ff
        /*0244*/ 	.word	0x00000050
        /*0248*/ 	.short	0x0100
        /*024a*/ 	.byte	0x04
	.zero		1


	//   ....[21]....
        /*024c*/ 	.word	0x000007c0
        /*0250*/ 	.word	0x000000ff
        /*0254*/ 	.word	0x000000d8
        /*0258*/ 	.short	0x0100
        /*025a*/ 	.byte	0x04
	.zero		1


	//   ....[22]....
        /*025c*/ 	.word	0x000007d0
        /*0260*/ 	.word	0x000000ff
        /*0264*/ 	.word	0x00000058
        /*0268*/ 	.short	0x0100
        /*026a*/ 	.byte	0x04
	.zero		1


	//   ....[23]....
        /*026c*/ 	.word	0x000007e0
        /*0270*/ 	.word	0x000000ff
        /*0274*/ 	.word	0x000000e0
        /*0278*/ 	.short	0x0100
        /*027a*/ 	.byte	0x04
	.zero		1


	//   ....[24]....
        /*027c*/ 	.word	0x000007f0
        /*0280*/ 	.word	0x000000ff
        /*0284*/ 	.word	0x00000060
        /*0288*/ 	.short	0x0100
        /*028a*/ 	.byte	0x04
	.zero		1


	//   ....[25]....
        /*028c*/ 	.word	0x00000800
        /*0290*/ 	.word	0x000000ff
        /*0294*/ 	.word	0x000000e8
        /*0298*/ 	.short	0x0100
        /*029a*/ 	.byte	0x04
	.zero		1


	//   ....[26]....
        /*029c*/ 	.word	0x00000810
        /*02a0*/ 	.word	0x000000ff
        /*02a4*/ 	.word	0x00000068
        /*02a8*/ 	.short	0x0100
        /*02aa*/ 	.byte	0x04
	.zero		1


	//   ....[27]....
        /*02ac*/ 	.word	0x00000820
        /*02b0*/ 	.word	0x000000ff
        /*02b4*/ 	.word	0x000000f0
        /*02b8*/ 	.short	0x0100
        /*02ba*/ 	.byte	0x04
	.zero		1


	//   ....[28]....
        /*02bc*/ 	.word	0x00000830
        /*02c0*/ 	.word	0x000000ff
        /*02c4*/ 	.word	0x00000070
        /*02c8*/ 	.short	0x0100
        /*02ca*/ 	.byte	0x04
	.zero		1


	//   ....[29]....
        /*02cc*/ 	.word	0x00000840
        /*02d0*/ 	.word	0x000000ff
        /*02d4*/ 	.word	0x000000f8
        /*02d8*/ 	.short	0x0100
        /*02da*/ 	.byte	0x04
	.zero		1


	//   ....[30]....
        /*02dc*/ 	.word	0x00000850
        /*02e0*/ 	.word	0x000000ff
        /*02e4*/ 	.word	0x00000078
        /*02e8*/ 	.short	0x0100
        /*02ea*/ 	.byte	0x04
	.zero		1


	//   ....[31]....
        /*02ec*/ 	.word	0x00000860
        /*02f0*/ 	.word	0x000000ff
        /*02f4*/ 	.word	0x00000100
        /*02f8*/ 	.short	0x0100
        /*02fa*/ 	.byte	0x04
	.zero		1


	//   ....[32]....
        /*02fc*/ 	.word	0x00000870
        /*0300*/ 	.word	0x000000ff
        /*0304*/ 	.word	0x00000080
        /*0308*/ 	.short	0x0100
        /*030a*/ 	.byte	0x04
	.zero		1


	//   ....[33]....
        /*030c*/ 	.word	0x00000880
        /*0310*/ 	.word	0x000000ff
        /*0314*/ 	.word	0x00000108
        /*0318*/ 	.short	0x0100
        /*031a*/ 	.byte	0x04
	.zero		1


	//   ....[34]....
        /*031c*/ 	.word	0x000009c0
        /*0320*/ 	.word	0x000000ff
        /*0324*/ 	.word	0x00000110
        /*0328*/ 	.short	0x0100
        /*032a*/ 	.byte	0x04
	.zero		1


	//   ....[35]....
        /*032c*/ 	.word	0x000009d0
        /*0330*/ 	.word	0x000000ff
        /*0334*/ 	.word	0x00000128
        /*0338*/ 	.short	0x0100
        /*033a*/ 	.byte	0x04
	.zero		1


	//   ....[36]....
        /*033c*/ 	.word	0x000009e0
        /*0340*/ 	.word	0x000000ff
        /*0344*/ 	.word	0x00000118
        /*0348*/ 	.short	0x0100
        /*034a*/ 	.byte	0x04
	.zero		1


	//   ....[37]....
        /*034c*/ 	.word	0x000009f0
        /*0350*/ 	.word	0x000000ff
        /*0354*/ 	.word	0x00000130
        /*0358*/ 	.short	0x0100
        /*035a*/ 	.byte	0x04
	.zero		1


	//   ....[38]....
        /*035c*/ 	.word	0x00000a00
        /*0360*/ 	.word	0x000000ff
        /*0364*/ 	.word	0x00000120
        /*0368*/ 	.short	0x0100
        /*036a*/ 	.byte	0x04
	.zero		1


	//   ....[39]....
        /*036c*/ 	.word	0x00000a10
        /*0370*/ 	.word	0x000000ff
        /*0374*/ 	.word	0x00000138
        /*0378*/ 	.short	0x0100
        /*037a*/ 	.byte	0x04
	.zero		1


	//   ....[40]....
        /*037c*/ 	.word	0x00000b00
        /*0380*/ 	.word	0x000000ff
        /*0384*/ 	.word	0x00000140
        /*0388*/ 	.short	0x0100
        /*038a*/ 	.byte	0x04
	.zero		1


	//   ....[41]....
        /*038c*/ 	.word	0x00000b10
        /*0390*/ 	.word	0x000000ff
        /*0394*/ 	.word	0x00000148
        /*0398*/ 	.short	0x0100
        /*039a*/ 	.byte	0x04
	.zero		1


	//   ....[42]....
        /*039c*/ 	.word	0x00000c50
        /*03a0*/ 	.word	0x000000ff
        /*03a4*/ 	.word	0x00000150
        /*03a8*/ 	.short	0x0100
        /*03aa*/ 	.byte	0x06
	.zero		1


	//   ....[43]....
        /*03ac*/ 	.word	0x00000c60
        /*03b0*/ 	.word	0x000000ff
        /*03b4*/ 	.word	0x00000158
        /*03b8*/ 	.short	0x0100
        /*03ba*/ 	.byte	0x06
	.zero		1


	//   ....[44]....
        /*03bc*/ 	.word	0x00000da0
        /*03c0*/ 	.word	0x000000ff
        /*03c4*/ 	.word	0x00000160
        /*03c8*/ 	.short	0x0100
        /*03ca*/ 	.byte	0x04
	.zero		1


	//   ....[45]....
        /*03cc*/ 	.word	0x00000db0
        /*03d0*/ 	.word	0x000000ff
        /*03d4*/ 	.word	0x00000170
        /*03d8*/ 	.short	0x0100
        /*03da*/ 	.byte	0x04
	.zero		1


	//   ....[46]....
        /*03dc*/ 	.word	0x00000dc0
        /*03e0*/ 	.word	0x000000ff
        /*03e4*/ 	.word	0x00000168
        /*03e8*/ 	.short	0x0100
        /*03ea*/ 	.byte	0x04
	.zero		1


	//   ....[47]....
        /*03ec*/ 	.word	0x00000dd0
        /*03f0*/ 	.word	0x000000ff
        /*03f4*/ 	.word	0x00000178
        /*03f8*/ 	.short	0x0100
        /*03fa*/ 	.byte	0x04
	.zero		1


	//   ....[48]....
        /*03fc*/ 	.word	0x00000ed0
        /*0400*/ 	.word	0x000000ff
        /*0404*/ 	.word	0x00000180
        /*0408*/ 	.short	0x0100
        /*040a*/ 	.byte	0x06
	.zero		1


	//   ....[49]....
        /*040c*/ 	.word	0x00001a10
        /*0410*/ 	.word	0x000000ff
        /*0414*/ 	.word	0x00000088
        /*0418*/ 	.short	0x010a
        /*041a*/ 	.byte	0x04
	.zero		1


	//   ....[50]....
        /*041c*/ 	.word	0x00001c90
        /*0420*/ 	.word	0x000000ff
        /*0424*/ 	.word	0x00000088
        /*0428*/ 	.short	0x010a
        /*042a*/ 	.byte	0x11
	.zero		1


	//   ....[51]....
        /*042c*/ 	.word	0x00001e40
        /*0430*/ 	.word	0x000000ff
        /*0434*/ 	.word	0x00000088
        /*0438*/ 	.short	0x010a
        /*043a*/ 	.byte	0x07
	.zero		1


	//   ....[52]....
        /*043c*/ 	.word	0x00002010
        /*0440*/ 	.word	0x000000ff
        /*0444*/ 	.word	0x00000148
        /*0448*/ 	.short	0x0101
        /*044a*/ 	.byte	0x19
	.zero		1


	//   ....[53]....
        /*044c*/ 	.word	0x00002040
        /*0450*/ 	.word	0x000000ff
        /*0454*/ 	.word	0x00000088
        /*0458*/ 	.short	0x010a
        /*045a*/ 	.byte	0x04
	.zero		1


	//   ....[54]....
        /*045c*/ 	.word	0x00002260
        /*0460*/ 	.word	0x000000ff
        /*0464*/ 	.word	0x00000088
        /*0468*/ 	.short	0x010a
        /*046a*/ 	.byte	0x11
	.zero		1


	//   ....[55]....
        /*046c*/ 	.word	0x00002410
        /*0470*/ 	.word	0x000000ff
        /*0474*/ 	.word	0x00000088
        /*0478*/ 	.short	0x010a
        /*047a*/ 	.byte	0x07
	.zero		1


	//   ....[56]....
        /*047c*/ 	.word	0x000025f0
        /*0480*/ 	.word	0x000000ff
        /*0484*/ 	.word	0x00000150
        /*0488*/ 	.short	0x010a
        /*048a*/ 	.byte	0x19
	.zero		1


	//   ....[57]....
        /*048c*/ 	.word	0x000026b0
        /*0490*/ 	.word	0x000000ff
        /*0494*/ 	.word	0x00000000
        /*0498*/ 	.short	0x0101
        /*049a*/ 	.byte	0x04
	.zero		1


	//   ....[58]....
        /*049c*/ 	.word	0x00002cb0
        /*04a0*/ 	.word	0x000000ff
        /*04a4*/ 	.word	0x00000000
        /*04a8*/ 	.short	0x010a
        /*04aa*/ 	.byte	0x04
	.zero		1


	//   ....[59]....
        /*04ac*/ 	.word	0x00002d50
        /*04b0*/ 	.word	0x000000ff
        /*04b4*/ 	.word	0x00000000
        /*04b8*/ 	.short	0x010a
        /*04ba*/ 	.byte	0x05
	.zero		1


	//   ....[60]....
        /*04bc*/ 	.word	0x00002df0
        /*04c0*/ 	.word	0x000000ff
        /*04c4*/ 	.word	0x00000000
        /*04c8*/ 	.short	0x010a
        /*04ca*/ 	.byte	0x05
	.zero		1


	//   ....[61]....
        /*04cc*/ 	.word	0x00002e90
        /*04d0*/ 	.word	0x000000ff
        /*04d4*/ 	.word	0x00000000
        /*04d8*/ 	.short	0x010a
        /*04da*/ 	.byte	0x05
	.zero		1


	//   ....[62]....
        /*04dc*/ 	.word	0x00002f30
        /*04e0*/ 	.word	0x000000ff
        /*04e4*/ 	.word	0x00000000
        /*04e8*/ 	.short	0x010a
        /*04ea*/ 	.byte	0x05
	.zero		1


	//   ....[63]....
        /*04ec*/ 	.word	0x00002fd0
        /*04f0*/ 	.word	0x000000ff
        /*04f4*/ 	.word	0x00000000
        /*04f8*/ 	.short	0x010a
        /*04fa*/ 	.byte	0x05
	.zero		1


	//   ....[64]....
        /*04fc*/ 	.word	0x00003070
        /*0500*/ 	.word	0x000000ff
        /*0504*/ 	.word	0x00000000
        /*0508*/ 	.short	0x010a
        /*050a*/ 	.byte	0x05
	.zero		1


	//   ....[65]....
        /*050c*/ 	.word	0x00003110
        /*0510*/ 	.word	0x000000ff
        /*0514*/ 	.word	0x00000000
        /*0518*/ 	.short	0x010a
        /*051a*/ 	.byte	0x05
	.zero		1


	//   ....[66]....
        /*051c*/ 	.word	0x000031b0
        /*0520*/ 	.word	0x000000ff
        /*0524*/ 	.word	0x00000000
        /*0528*/ 	.short	0x010a
        /*052a*/ 	.byte	0x05
	.zero		1


	//   ....[67]....
        /*052c*/ 	.word	0x00003250
        /*0530*/ 	.word	0x000000ff
        /*0534*/ 	.word	0x00000000
        /*0538*/ 	.short	0x010a
        /*053a*/ 	.byte	0x05
	.zero		1


	//   ....[68]....
        /*053c*/ 	.word	0x000032f0
        /*0540*/ 	.word	0x000000ff
        /*0544*/ 	.word	0x00000000
        /*0548*/ 	.short	0x010a
        /*054a*/ 	.byte	0x05
	.zero		1


	//   ....[69]....
        /*054c*/ 	.word	0x00003390
        /*0550*/ 	.word	0x000000ff
        /*0554*/ 	.word	0x00000000
        /*0558*/ 	.short	0x010a
        /*055a*/ 	.byte	0x05
	.zero		1


	//   ....[70]....
        /*055c*/ 	.word	0x00003430
        /*0560*/ 	.word	0x000000ff
        /*0564*/ 	.word	0x00000000
        /*0568*/ 	.short	0x010a
        /*056a*/ 	.byte	0x05
	.zero		1


	//   ....[71]....
        /*056c*/ 	.word	0x000034d0
        /*0570*/ 	.word	0x000000ff
        /*0574*/ 	.word	0x00000000
        /*0578*/ 	.short	0x010a
        /*057a*/ 	.byte	0x05
	.zero		1


	//   ....[72]....
        /*057c*/ 	.word	0x00003570
        /*0580*/ 	.word	0x000000ff
        /*0584*/ 	.word	0x00000000
        /*0588*/ 	.short	0x010a
        /*058a*/ 	.byte	0x05
	.zero		1


	//   ....[73]....
        /*058c*/ 	.word	0x00003610
        /*0590*/ 	.word	0x000000ff
        /*0594*/ 	.word	0x00000000
        /*0598*/ 	.short	0x010a
        /*059a*/ 	.byte	0x05
	.zero		1


	//   ....[74]....
        /*059c*/ 	.word	0x000036c0
        /*05a0*/ 	.word	0x00000000
        /*05a4*/ 	.word	0x00000000
        /*05a8*/ 	.short	0x010a
        /*05aa*/ 	.byte	0xff
	.zero		1


	//   ....[75]....
        /*05ac*/ 	.word	0x00003810
        /*05b0*/ 	.word	0x000000ff
        /*05b4*/ 	.word	0x00000158
        /*05b8*/ 	.short	0x010a
        /*05ba*/ 	.byte	0x04
	.zero		1


	//   ....[76]....
        /*05bc*/ 	.word	0x000038b0
        /*05c0*/ 	.word	0x000000ff
        /*05c4*/ 	.word	0x00000150
        /*05c8*/ 	.short	0x010a
        /*05ca*/ 	.byte	0x04
	.zero		1


	//   ....[77]....
        /*05cc*/ 	.word	0x00003950
        /*05d0*/ 	.word	0x000000ff
        /*05d4*/ 	.word	0x00000000
        /*05d8*/ 	.short	0x0101
        /*05da*/ 	.byte	0x05
	.zero		1


	//   ....[78]....
        /*05dc*/ 	.word	0x00003990
        /*05e0*/ 	.word	0x000000ff
        /*05e4*/ 	.word	0x00000158
        /*05e8*/ 	.short	0x0106
        /*05ea*/ 	.byte	0x04
	.zero		1


	//   ....[79]....
        /*05ec*/ 	.word	0x000039d0
        /*05f0*/ 	.word	0x00000000
        /*05f4*/ 	.word	0x00000158
        /*05f8*/ 	.short	0x010a
        /*05fa*/ 	.byte	0xff
	.zero		1


	//   ....[80]....
        /*05fc*/ 	.word	0x00003c20
        /*0600*/ 	.word	0x000000ff
        /*0604*/ 	.word	0x00000008
        /*0608*/ 	.short	0x010a
        /*060a*/ 	.byte	0x05
	.zero		1


	//   ....[81]....
        /*060c*/ 	.word	0x00003c40
        /*0610*/ 	.word	0x000000ff
        /*0614*/ 	.word	0x00000008
        /*0618*/ 	.short	0x010a
        /*061a*/ 	.byte	0x05
	.zero		1


	//   ....[82]....
        /*061c*/ 	.word	0x00003dd0
        /*0620*/ 	.word	0x000000ff
        /*0624*/ 	.word	0x00000008
        /*0628*/ 	.short	0x010a
        /*062a*/ 	.byte	0x05
	.zero		1


	//   ....[83]....
        /*062c*/ 	.word	0x00003df0
        /*0630*/ 	.word	0x000000ff
        /*0634*/ 	.word	0x00000008
        /*0638*/ 	.short	0x010a
        /*063a*/ 	.byte	0x05
	.zero		1


	//   ....[84]....
        /*063c*/ 	.word	0x00003eb0
        /*0640*/ 	.word	0x000000ff
        /*0644*/ 	.word	0x00000000
        /*0648*/ 	.short	0x0101
        /*064a*/ 	.byte	0x04
	.zero		1


	//   ....[85]....
        /*064c*/ 	.word	0x00004230
        /*0650*/ 	.word	0x000000ff
        /*0654*/ 	.word	0x00000150
        /*0658*/ 	.short	0x010a
        /*065a*/ 	.byte	0x14
	.zero		1


	//   ....[86]....
        /*065c*/ 	.word	0x000042d0
        /*0660*/ 	.word	0x000000ff
        /*0664*/ 	.word	0x00000000
        /*0668*/ 	.short	0x0101
        /*066a*/ 	.byte	0x22
	.zero		1


	//   ....[87]....
        /*066c*/ 	.word	0x00004310
        /*0670*/ 	.word	0x000000ff
        /*0674*/ 	.word	0x00000170
        /*0678*/ 	.short	0x010a
        /*067a*/ 	.byte	0x19
	.zero		1


	//   ....[88]....
        /*067c*/ 	.word	0x000043b0
        /*0680*/ 	.word	0x000000ff
        /*0684*/ 	.word	0x00000000
        /*0688*/ 	.short	0x010a
        /*068a*/ 	.byte	0x04
	.zero		1


	//   ....[89]....
        /*068c*/ 	.word	0x00004400
        /*0690*/ 	.word	0x000000ff
        /*0694*/ 	.word	0x00000000
        /*0698*/ 	.short	0x010a
        /*069a*/ 	.byte	0x12
	.zero		1


	//   ....[90]....
        /*069c*/ 	.word	0x00004550
        /*06a0*/ 	.word	0x000000ff
        /*06a4*/ 	.word	0x00000000
        /*06a8*/ 	.short	0x010a
        /*06aa*/ 	.byte	0x05
	.zero		1


	//   ....[91]....
        /*06ac*/ 	.word	0x00004880
        /*06b0*/ 	.word	0x000000ff
        /*06b4*/ 	.word	0x00000000
        /*06b8*/ 	.short	0x010a
        /*06ba*/ 	.byte	0x04
	.zero		1


	//   ....[92]....
        /*06bc*/ 	.word	0x00004920
        /*06c0*/ 	.word	0x00000000
        /*06c4*/ 	.word	0x00000000
        /*06c8*/ 	.short	0x010a
        /*06ca*/ 	.byte	0xff
	.zero		1


	//   ....[93]....
        /*06cc*/ 	.word	0x00004960
        /*06d0*/ 	.word	0x00000000
        /*06d4*/ 	.word	0x00000000
        /*06d8*/ 	.short	0x010a
        /*06da*/ 	.byte	0xff
	.zero		1


	//   ....[94]....
        /*06dc*/ 	.word	0x000049d0
        /*06e0*/ 	.word	0x000000ff
        /*06e4*/ 	.word	0x00000000
        /*06e8*/ 	.short	0x0101
        /*06ea*/ 	.byte	0x04
	.zero		1


	//   ....[95]....
        /*06ec*/ 	.word	0x00004a10
        /*06f0*/ 	.word	0x000000ff
        /*06f4*/ 	.word	0x00000180
        /*06f8*/ 	.short	0x010a
        /*06fa*/ 	.byte	0x14
	.zero		1


	//   ....[96]....
        /*06fc*/ 	.word	0x00004a70
        /*0700*/ 	.word	0x000000ff
        /*0704*/ 	.word	0x00000000
        /*0708*/ 	.short	0x0101
        /*070a*/ 	.byte	0x04
	.zero		1


	//   ....[97]....
        /*070c*/ 	.word	0x00004f50
        /*0710*/ 	.word	0x000000ff
        /*0714*/ 	.word	0x00000150
        /*0718*/ 	.short	0x010a
        /*071a*/ 	.byte	0x1f
	.zero		1


	//   ....[98]....
        /*071c*/ 	.word	0x00004ff0
        /*0720*/ 	.word	0x000000ff
        /*0724*/ 	.word	0x00000000
        /*0728*/ 	.short	0x0101
        /*072a*/ 	.byte	0x2d
	.zero		1


	//   ....[99]....
        /*072c*/ 	.word	0x00005530
        /*0730*/ 	.word	0x000000ff
        /*0734*/ 	.word	0x00000148
        /*0738*/ 	.short	0x010a
        /*073a*/ 	.byte	0x1f
	.zero		1


	//   ....[100]....
        /*073c*/ 	.word	0x00005720
        /*0740*/ 	.word	0x000000ff
        /*0744*/ 	.word	0x00000128
        /*0748*/ 	.short	0x010a
        /*074a*/ 	.byte	0x07
	.zero		1


	//   ....[101]....
        /*074c*/ 	.word	0x00005a40
        /*0750*/ 	.word	0x000000ff
        /*0754*/ 	.word	0x00000110
        /*0758*/ 	.short	0x010b
        /*075a*/ 	.byte	0x07
	.zero		1


	//   ....[102]....
        /*075c*/ 	.word	0x00005a70
        /*0760*/ 	.word	0x000000ff
        /*0764*/ 	.word	0x00000000
        /*0768*/ 	.short	0x0101
        /*076a*/ 	.byte	0x04
	.zero		1


	//   ....[103]....
        /*076c*/ 	.word	0x00005a80
        /*0770*/ 	.word	0x000000ff
        /*0774*/ 	.word	0x00000128
        /*0778*/ 	.short	0x010a
        /*077a*/ 	.byte	0x05
	.zero		1


	//   ....[104]....
        /*077c*/ 	.word	0x00005d30
        /*0780*/ 	.word	0x000000ff
        /*0784*/ 	.word	0x00000110
        /*0788*/ 	.short	0x010b
        /*078a*/ 	.byte	0x05
	.zero		1


	//   ....[105]....
        /*078c*/ 	.word	0x00005d40
        /*0790*/ 	.word	0x000000ff
        /*0794*/ 	.word	0x00000000
        /*0798*/ 	.short	0x0101
        /*079a*/ 	.byte	0x04
	.zero		1


	//   ....[106]....
        /*079c*/ 	.word	0x00005da0
        /*07a0*/ 	.word	0x000000ff
        /*07a4*/ 	.word	0x00000000
        /*07a8*/ 	.short	0x010a
        /*07aa*/ 	.byte	0x04
	.zero		1


	//   ....[107]....
        /*07ac*/ 	.word	0x00005e30
        /*07b0*/ 	.word	0x000000ff
        /*07b4*/ 	.word	0x00000000
        /*07b8*/ 	.short	0x010a
        /*07ba*/ 	.byte	0x05
	.zero		1


	//   ....[108]....
        /*07bc*/ 	.word	0x00005ed0
        /*07c0*/ 	.word	0x00000000
        /*07c4*/ 	.word	0x00000000
        /*07c8*/ 	.short	0x010a
        /*07ca*/ 	.byte	0xff
	.zero		1


	//   ....[109]....
        /*07cc*/ 	.word	0x00006230
        /*07d0*/ 	.word	0x000000ff
        /*07d4*/ 	.word	0x00000150
        /*07d8*/ 	.short	0x010a
        /*07da*/ 	.byte	0x2d
	.zero		1


	//   ....[110]....
        /*07dc*/ 	.word	0x00006300
        /*07e0*/ 	.word	0x000000ff
        /*07e4*/ 	.word	0x00000000
        /*07e8*/ 	.short	0x0101
        /*07ea*/ 	.byte	0x04
	.zero		1


	//   ....[111]....
        /*07ec*/ 	.word	0x00006f40
        /*07f0*/ 	.word	0x00000000
        /*07f4*/ 	.word	0x00000110
        /*07f8*/ 	.short	0x010a
        /*07fa*/ 	.byte	0xff
	.zero		1


	//   ....[112]....
        /*07fc*/ 	.word	0x00007090
        /*0800*/ 	.word	0x0000003b
        /*0804*/ 	.word	0x00000160
        /*0808*/ 	.short	0x010a
        /*080a*/ 	.byte	0xff
	.zero		1


	//   ....[113]....
        /*080c*/ 	.word	0x000071a0
        /*0810*/ 	.word	0x00000000
        /*0814*/ 	.word	0x00000110
        /*0818*/ 	.short	0x010a
        /*081a*/ 	.byte	0xff
	.zero		1


	//   ....[114]....
        /*081c*/ 	.word	0x000072b0
        /*0820*/ 	.word	0x0000003b
        /*0824*/ 	.word	0x00000160
        /*0828*/ 	.short	0x010a
        /*082a*/ 	.byte	0xff
	.zero		1


	//   ....[115]....
        /*082c*/ 	.word	0x00007b00
        /*0830*/ 	.word	0x00000000
        /*0834*/ 	.word	0x00000000
        /*0838*/ 	.short	0x0101
        /*083a*/ 	.byte	0xff
	.zero		1


	//   ....[116]....
        /*083c*/ 	.word	0x00007b10
        /*0840*/ 	.word	0x00000003
        /*0844*/ 	.word	0x00000110
        /*0848*/ 	.short	0x010a
        /*084a*/ 	.byte	0xff
	.zero		1


	//   ....[117]....
        /*084c*/ 	.word	0x00007bd0
        /*0850*/ 	.word	0x00000003
        /*0854*/ 	.word	0x00000110
        /*0858*/ 	.short	0x010a
        /*085a*/ 	.byte	0xff
	.zero		1


	//   ....[118]....
        /*085c*/ 	.word	0x00007e80
        /*0860*/ 	.word	0x0000003b
        /*0864*/ 	.word	0x00000000
        /*0868*/ 	.short	0x0101
        /*086a*/ 	.byte	0xff
	.zero		1


	//   ....[119]....
        /*086c*/ 	.word	0x00008510
        /*0870*/ 	.word	0x00000000
        /*0874*/ 	.word	0x00000000
        /*0878*/ 	.short	0x0101
        /*087a*/ 	.byte	0xff
	.zero		1


	//   ....[120]....
        /*087c*/ 	.word	0x00008790
        /*0880*/ 	.word	0x000000ff
        /*0884*/ 	.word	0x00000000
        /*0888*/ 	.short	0x0101
        /*088a*/ 	.byte	0x04
	.zero		1


	//   ....[121]....
        /*088c*/ 	.word	0x000087c0
        /*0890*/ 	.word	0x00000000
        /*0894*/ 	.word	0x00000088
        /*0898*/ 	.short	0x010a
        /*089a*/ 	.byte	0xff
	.zero		1


	//   ....[122]....
        /*089c*/ 	.word	0x00008820
        /*08a0*/ 	.word	0x00000000
        /*08a4*/ 	.word	0x00000088
        /*08a8*/ 	.short	0x010a
        /*08aa*/ 	.byte	0xff
	.zero		1


	//   ....[123]....
        /*08ac*/ 	.word	0x00008880
        /*08b0*/ 	.word	0x00000000
        /*08b4*/ 	.word	0x00000150
        /*08b8*/ 	.short	0x010a
        /*08ba*/ 	.byte	0xff
	.zero		1


	//   ....[124]....
        /*08bc*/ 	.word	0x000088e0
        /*08c0*/ 	.word	0x00000000
        /*08c4*/ 	.word	0x00000000
        /*08c8*/ 	.short	0x010a
        /*08ca*/ 	.byte	0xff
	.zero		1


	//   ....[125]....
        /*08cc*/ 	.word	0x00008940
        /*08d0*/ 	.word	0x00000000
        /*08d4*/ 	.word	0x00000000
        /*08d8*/ 	.short	0x010a
        /*08da*/ 	.byte	0xff
	.zero		1


	//   ....[126]....
        /*08dc*/ 	.word	0x000089a0
        /*08e0*/ 	.word	0x00000000
        /*08e4*/ 	.word	0x00000000
        /*08e8*/ 	.short	0x010a
        /*08ea*/ 	.byte	0xff
	.zero		1


	//   ....[127]....
        /*08ec*/ 	.word	0x00008a00
        /*08f0*/ 	.word	0x00000000
        /*08f4*/ 	.word	0x00000000
        /*08f8*/ 	.short	0x010a
        /*08fa*/ 	.byte	0xff
	.zero		1


	//   ....[128]....
        /*08fc*/ 	.word	0x00008a60
        /*0900*/ 	.word	0x00000000
        /*0904*/ 	.word	0x00000000
        /*0908*/ 	.short	0x010a
        /*090a*/ 	.byte	0xff
	.zero		1


	//   ....[129]....
        /*090c*/ 	.word	0x00008ac0
        /*0910*/ 	.word	0x00000000
        /*0914*/ 	.word	0x00000000
        /*0918*/ 	.short	0x010a
        /*091a*/ 	.byte	0xff
	.zero		1


	//   ....[130]....
        /*091c*/ 	.word	0x00008b20
        /*0920*/ 	.word	0x00000000
        /*0924*/ 	.word	0x00000000
        /*0928*/ 	.short	0x010a
        /*092a*/ 	.byte	0xff
	.zero		1


	//   ....[131]....
        /*092c*/ 	.word	0x00008b80
        /*0930*/ 	.word	0x00000000
        /*0934*/ 	.word	0x00000000
        /*0938*/ 	.short	0x010a
        /*093a*/ 	.byte	0xff
	.zero		1


	//   ....[132]....
        /*093c*/ 	.word	0x00008be0
        /*0940*/ 	.word	0x00000000
        /*0944*/ 	.word	0x00000000
        /*0948*/ 	.short	0x010a
        /*094a*/ 	.byte	0xff
	.zero		1


	//   ....[133]....
        /*094c*/ 	.word	0x00008c40
        /*0950*/ 	.word	0x00000000
        /*0954*/ 	.word	0x00000000
        /*0958*/ 	.short	0x010a
        /*095a*/ 	.byte	0xff
	.zero		1


	//   ....[134]....
        /*095c*/ 	.word	0x00008ca0
        /*0960*/ 	.word	0x00000000
        /*0964*/ 	.word	0x00000000
        /*0968*/ 	.short	0x010a
        /*096a*/ 	.byte	0xff
	.zero		1


	//   ....[135]....
        /*096c*/ 	.word	0x00008d00
        /*0970*/ 	.word	0x00000000
        /*0974*/ 	.word	0x00000000
        /*0978*/ 	.short	0x010a
        /*097a*/ 	.byte	0xff
	.zero		1


	//   ....[136]....
        /*097c*/ 	.word	0x00008d60
        /*0980*/ 	.word	0x00000000
        /*0984*/ 	.word	0x00000000
        /*0988*/ 	.short	0x010a
        /*098a*/ 	.byte	0xff
	.zero		1


	//   ....[137]....
        /*098c*/ 	.word	0x00008dc0
        /*0990*/ 	.word	0x00000000
        /*0994*/ 	.word	0x00000000
        /*0998*/ 	.short	0x010a
        /*099a*/ 	.byte	0xff
	.zero		1


	//   ....[138]....
        /*099c*/ 	.word	0x00008e20
        /*09a0*/ 	.word	0x00000000
        /*09a4*/ 	.word	0x00000000
        /*09a8*/ 	.short	0x010a
        /*09aa*/ 	.byte	0xff
	.zero		1


	//   ....[139]....
        /*09ac*/ 	.word	0x00008e80
        /*09b0*/ 	.word	0x00000000
        /*09b4*/ 	.word	0x00000000
        /*09b8*/ 	.short	0x010a
        /*09ba*/ 	.byte	0xff
	.zero		1


	//   ....[140]....
        /*09bc*/ 	.word	0x00008ee0
        /*09c0*/ 	.word	0x00000004
        /*09c4*/ 	.word	0x00000158
        /*09c8*/ 	.short	0x010a
        /*09ca*/ 	.byte	0xff
	.zero		1


	//   ....[141]....
        /*09cc*/ 	.word	0x00008f40
        /*09d0*/ 	.word	0x00000004
        /*09d4*/ 	.word	0x00000150
        /*09d8*/ 	.short	0x010a
        /*09da*/ 	.byte	0xff
	.zero		1


	//   ....[142]....
        /*09dc*/ 	.word	0x00008fa0
        /*09e0*/ 	.word	0x00000005
        /*09e4*/ 	.word	0x00000008
        /*09e8*/ 	.short	0x010a
        /*09ea*/ 	.byte	0xff
	.zero		1


	//   ....[143]....
        /*09ec*/ 	.word	0x00009080
        /*09f0*/ 	.word	0x00000003
        /*09f4*/ 	.word	0x00000008
        /*09f8*/ 	.short	0x010a
        /*09fa*/ 	.byte	0xff
	.zero		1


	//   ....[144]....
        /*09fc*/ 	.word	0x000090e0
        /*0a00*/ 	.word	0x00000004
        /*0a04*/ 	.word	0x00000150
        /*0a08*/ 	.short	0x010a
        /*0a0a*/ 	.byte	0xff
	.zero		1


	//   ....[145]....
        /*0a0c*/ 	.word	0x00009140
        /*0a10*/ 	.word	0x00000004
        /*0a14*/ 	.word	0x00000170
        /*0a18*/ 	.short	0x010a
        /*0a1a*/ 	.byte	0xff
	.zero		1


	//   ....[146]....
        /*0a1c*/ 	.word	0x000091a0
        /*0a20*/ 	.word	0x00000004
        /*0a24*/ 	.word	0x00000000
        /*0a28*/ 	.short	0x010a
        /*0a2a*/ 	.byte	0xff
	.zero		1


	//   ....[147]....
        /*0a2c*/ 	.word	0x00009200
        /*0a30*/ 	.word	0x00000000
        /*0a34*/ 	.word	0x00000000
        /*0a38*/ 	.short	0x010a
        /*0a3a*/ 	.byte	0xff
	.zero		1


	//   ....[148]....
        /*0a3c*/ 	.word	0x00009260
        /*0a40*/ 	.word	0x00000000
        /*0a44*/ 	.word	0x00000180
        /*0a48*/ 	.short	0x010a
        /*0a4a*/ 	.byte	0xff
	.zero		1


	//   ....[149]....
        /*0a4c*/ 	.word	0x000092c0
        /*0a50*/ 	.word	0x00000000
        /*0a54*/ 	.word	0x00000150
        /*0a58*/ 	.short	0x010a
        /*0a5a*/ 	.byte	0xff
	.zero		1


	//   ....[150]....
        /*0a5c*/ 	.word	0x00009320
        /*0a60*/ 	.word	0x00000000
        /*0a64*/ 	.word	0x00000148
        /*0a68*/ 	.short	0x010a
        /*0a6a*/ 	.byte	0xff
	.zero		1


	//   ....[151]....
        /*0a6c*/ 	.word	0x00009380
        /*0a70*/ 	.word	0x00000000
        /*0a74*/ 	.word	0x00000128
        /*0a78*/ 	.short	0x010a
        /*0a7a*/ 	.byte	0xff
	.zero		1


	//   ....[152]....
        /*0a7c*/ 	.word	0x000093e0
        /*0a80*/ 	.word	0x00000000
        /*0a84*/ 	.word	0x00000128
        /*0a88*/ 	.short	0x010a
        /*0a8a*/ 	.byte	0xff
	.zero		1


	//   ....[153]....
        /*0a8c*/ 	.word	0x00009440
        /*0a90*/ 	.word	0x00000000
        /*0a94*/ 	.word	0x00000000
        /*0a98*/ 	.short	0x010a
        /*0a9a*/ 	.byte	0xff
	.zero		1


	//   ....[154]....
        /*0a9c*/ 	.word	0x000094a0
        /*0aa0*/ 	.word	0x00000000
        /*0aa4*/ 	.word	0x00000000
        /*0aa8*/ 	.short	0x010a
        /*0aaa*/ 	.byte	0xff
	.zero		1


	//   ....[155]....
        /*0aac*/ 	.word	0x00009500
        /*0ab0*/ 	.word	0x00000000
        /*0ab4*/ 	.word	0x00000150
        /*0ab8*/ 	.short	0x010a
        /*0aba*/ 	.byte	0xff
	.zero		1


	//   ....[156]....
        /*0abc*/ 	.word	0x00009550
        /*0ac0*/ 	.word	0x00000000
        /*0ac4*/ 	.word	0x00000110
        /*0ac8*/ 	.short	0x010a
        /*0aca*/ 	.byte	0xff
	.zero		1


	//   ....[157]....
        /*0acc*/ 	.word	0x000095a0
        /*0ad0*/ 	.word	0x0000003b
        /*0ad4*/ 	.word	0x00000160
        /*0ad8*/ 	.short	0x010a
        /*0ada*/ 	.byte	0xff
	.zero		1


	//   ....[158]....
        /*0adc*/ 	.word	0x000095f0
        /*0ae0*/ 	.word	0x00000003
        /*0ae4*/ 	.word	0x00000110
        /*0ae8*/ 	.short	0x010a
        /*0aea*/ 	.byte	0xff
	.zero		1


	//----- nvinfo : EIATTR_NUM_MBARRIERS
	.align		4
.L_47:
        /*0aec*/ 	.byte	0x03, 0x38
        /*0aee*/ 	.short	0x0031


	//----- nvinfo : EIATTR_EXIT_INSTR_OFFSETS
	.align		4
        /*0af0*/ 	.byte	0x04, 0x1c
        /*0af2*/ 	.short	(.L_49 - .L_48)


	//   ....[0]....
.L_48:
        /*0af4*/ 	.word	0x000036f0


	//   ....[1]....
        /*0af8*/ 	.word	0x000039a0


	//   ....[2]....
        /*0afc*/ 	.word	0x00003a00


	//   ....[3]....
        /*0b00*/ 	.word	0x00004ca0


	//   ....[4]....
        /*0b04*/ 	.word	0x00005f00


	//   ....[5]....
        /*0b08*/ 	.word	0x00005f40


	//   ....[6]....
        /*0b0c*/ 	.word	0x00008670


	//   ....[7]....
        /*0b10*/ 	.word	0x000086f0


	//   ....[8]....
        /*0b14*/ 	.word	0x00008720


	//   ....[9]....
        /*0b18*/ 	.word	0x000087a0


	//----- nvinfo : EIATTR_MAX_THREADS
	.align		4
.L_49:
        /*0b1c*/ 	.byte	0x04, 0x05
        /*0b1e*/ 	.short	(.L_51 - .L_50)
.L_50:
        /*0b20*/ 	.word	0x00000100
        /*0b24*/ 	.word	0x00000001
        /*0b28*/ 	.word	0x00000001


	//----- nvinfo : EIATTR_CRS_STACK_SIZE
	.align		4
.L_51:
        /*0b2c*/ 	.byte	0x04, 0x1e
        /*0b2e*/ 	.short	(.L_53 - .L_52)
.L_52:
        /*0b30*/ 	.word	0x00000000


	//----- nvinfo : EIATTR_CBANK_PARAM_SIZE
	.align		4
.L_53:
        /*0b34*/ 	.byte	0x03, 0x19
        /*0b36*/ 	.short	0x0800


	//----- nvinfo : EIATTR_PARAM_CBANK
	.align		4
        /*0b38*/ 	.byte	0x04, 0x0a
        /*0b3a*/ 	.short	(.L_55 - .L_54)
	.align		4
.L_54:
        /*0b3c*/ 	.word	index@(.nv.constant0._ZN7cutlass13device_kernelINS_4conv6kernel13ConvUniversalINS1_16ConvProblemShapeILNS1_8OperatorE1ELi2EEENS1_10collective14CollectiveConvINS1_47MainloopSm100TmaUmmaWarpSpecializedImplicitGemmILS5_1ELi17ELi2ELi1ELi2EN4cute5tupleIJNSA_1CILi2EEENSC_ILi1EEESE_EEEEENSB_IJNSC_ILi128EEENSC_ILi64EEENSB_IJSI_EEEEEENS_6half_tESL_NSA_8TiledMMAINSA_8MMA_AtomIJNSA_26SM100_MMA_F16BF16_2x1SM_SSISL_SL_fLi128ELi64ELNSA_4UMMA5MajorE0ELSQ_1ELNSP_7ScaleInE0ELSR_0EEEEEENSA_6LayoutINSB_IJSE_SE_SE_EEENSB_IJNSC_ILi0EEESW_SW_EEEEENSB_IJNSA_10UnderscoreESZ_SZ_EEEEENS7_6detail27Sm100ImplicitGemmTileTraitsINSA_25SM100_TMA_2SM_LOAD_IM2COLENSA_14ComposedLayoutINSA_7SwizzleILi3ELi4ELi3EEENSA_18smem_ptr_flag_bitsILi16EEENSU_INSB_IJNSC_ILi8EEESI_EEENSB_IJSI_SE_EEEEEEEvEENS13_INSA_18SM100_TMA_2SM_LOADENS15_INS16_ILi2ELi4ELi3EEES19_NSU_INSB_IJNSC_ILi32EEES1A_EEENSB_IJSE_S1I_EEEEEEEvEEEENS_8epilogue10collective18CollectiveEpilogueINS1P_23Sm100TmaWarpSpecializedILi3ELi2ELi16ELb1ELb0EEEJNSB_IJSI_SI_SJ_EEENSB_IJNSU_ISI_SE_EENSU_INSB_IJNSC_ILi16EEESD_EEES1K_EEEEESL_NSB_IJNSB_IJlllEEESE_SW_EEESL_S21_NS1P_6fusion15FusionCallbacksIS1T_NS22_17LinearCombinationISL_fSL_fLNS_15FloatRoundStyleE2EEES1U_S1Z_JEEENSA_5SM1004TMEM4LOAD26SM100_TMEM_LOAD_32dp32b16xENSA_20SM90_TMA_LOAD_IM2COLENS15_INS16_ILi1ELi4ELi3EEES19_NSU_INSB_IJS1A_S1W_EEENSB_IJS1W_SE_EEEEEEENSA_39AutoVectorizingCopyWithAssumedAlignmentILi128EEENSA_21SM90_TMA_STORE_IM2COLES2H_S2J_S2J_EEEvvEEEEvNT_6ParamsE)
        /*0b40*/ 	.short	0x0380
        /*0b42*/ 	.short	0x0800


	//----- nvinfo : EIATTR_SW_WAR
	.align		4
.L_55:
        /*0b44*/ 	.byte	0x04, 0x36
        /*0b46*/ 	.short	(.L_57 - .L_56)
.L_56:
        /*0b48*/ 	.word	0x00000008
.L_57:


//--------------------- .nv.callgraph             --------------------------
	.section	.nv.callgraph,"",@"SHT_CUDA_CALLGRAPH"
	.align	4
	.sectionentsize	8
	.align		4
        /*0000*/ 	.word	0x00000000
	.align		4
        /*0004*/ 	.word	0xffffffff
	.align		4
        /*0008*/ 	.word	index@(_ZN7cutlass13device_kernelINS_4conv6kernel13ConvUniversalINS1_16ConvProblemShapeILNS1_8OperatorE1ELi2EEENS1_10collective14CollectiveConvINS1_47MainloopSm100TmaUmmaWarpSpecializedImplicitGemmILS5_1ELi17ELi2ELi1ELi2EN4cute5tupleIJNSA_1CILi2EEENSC_ILi1EEESE_EEEEENSB_IJNSC_ILi128EEENSC_ILi64EEENSB_IJSI_EEEEEENS_6half_tESL_NSA_8TiledMMAINSA_8MMA_AtomIJNSA_26SM100_MMA_F16BF16_2x1SM_SSISL_SL_fLi128ELi64ELNSA_4UMMA5MajorE0ELSQ_1ELNSP_7ScaleInE0ELSR_0EEEEEENSA_6LayoutINSB_IJSE_SE_SE_EEENSB_IJNSC_ILi0EEESW_SW_EEEEENSB_IJNSA_10UnderscoreESZ_SZ_EEEEENS7_6detail27Sm100ImplicitGemmTileTraitsINSA_25SM100_TMA_2SM_LOAD_IM2COLENSA_14ComposedLayoutINSA_7SwizzleILi3ELi4ELi3EEENSA_18smem_ptr_flag_bitsILi16EEENSU_INSB_IJNSC_ILi8EEESI_EEENSB_IJSI_SE_EEEEEEEvEENS13_INSA_18SM100_TMA_2SM_LOADENS15_INS16_ILi2ELi4ELi3EEES19_NSU_INSB_IJNSC_ILi32EEES1A_EEENSB_IJSE_S1I_EEEEEEEvEEEENS_8epilogue10collective18CollectiveEpilogueINS1P_23Sm100TmaWarpSpecializedILi3ELi2ELi16ELb1ELb0EEEJNSB_IJSI_SI_SJ_EEENSB_IJNSU_ISI_SE_EENSU_INSB_IJNSC_ILi16EEESD_EEES1K_EEEEESL_NSB_IJNSB_IJlllEEESE_SW_EEESL_S21_NS1P_6fusion15FusionCallbacksIS1T_NS22_17LinearCombinationISL_fSL_fLNS_15FloatRoundStyleE2EEES1U_S1Z_JEEENSA_5SM1004TMEM4LOAD26SM100_TMEM_LOAD_32dp32b16xENSA_20SM90_TMA_LOAD_IM2COLENS15_INS16_ILi1ELi4ELi3EEES19_NSU_INSB_IJS1A_S1W_EEENSB_IJS1W_SE_EEEEEEENSA_39AutoVectorizingCopyWithAssumedAlignmentILi128EEENSA_21SM90_TMA_STORE_IM2COLES2H_S2J_S2J_EEEvvEEEEvNT_6ParamsE)
	.align		4
        /*000c*/ 	.word	index@(__assertfail)
	.align		4
        /*0010*/ 	.word	0x00000000
	.align		4
        /*0014*/ 	.word	0xfffffffe
	.align		4
        /*0018*/ 	.word	0x00000000
	.align		4
        /*001c*/ 	.word	0xfffffffd
	.align		4
        /*0020*/ 	.word	0x00000000
	.align		4
        /*0024*/ 	.word	0xfffffffc


//--------------------- .nv.constant4             --------------------------
	.section	.nv.constant4,"a",@progbits
	.align	8
	.align		8
.nv.constant4:
        /*0000*/ 	.dword	__assertfail
	.align		8
        /*0008*/ 	.dword	__unnamed_1
	.align		8
        /*0010*/ 	.dword	__unnamed_2
	.align		8
        /*0018*/ 	.dword	_ZN39_INTERNAL_514ea668_4_k_cu_bc0f0d55_32964cuda3std3__45__cpo5beginE
	.align		8
        /*0020*/ 	.dword	_ZN39_INTERNAL_514ea668_4_k_cu_bc0f0d55_32964cuda3std3__45__cpo3endE
	.align		8
        /*0028*/ 	.dword	_ZN39_INTERNAL_514ea668_4_k_cu_bc0f0d55_32964cuda3std3__45__cpo6cbeginE
	.align		8
        /*0030*/ 	.dword	_ZN39_INTERNAL_514ea668_4_k_cu_bc0f0d55_32964cuda3std3__45__cpo4cendE
	.align		8
        /*0038*/ 	.dword	_ZN39_INTERNAL_514ea668_4_k_cu_bc0f0d55_32964cuda3std3__441_GLOBAL__N__514ea668_4_k_cu_bc0f0d55_32966ignoreE
	.align		8
        /*0040*/ 	.dword	_ZN39_INTERNAL_514ea668_4_k_cu_bc0f0d55_32964cuda3std3__419piecewise_constructE
	.align		8
        /*0048*/ 	.dword	_ZN39_INTERNAL_514ea668_4_k_cu_bc0f0d55_32964cuda3std3__48in_placeE
	.align		8
        /*0050*/ 	.dword	_ZN39_INTERNAL_514ea668_4_k_cu_bc0f0d55_32964cuda3std6ranges3__45__cpo4swapE
	.align		8
        /*0058*/ 	.dword	_ZN39_INTERNAL_514ea668_4_k_cu_bc0f0d55_32964cuda3std6ranges3__45__cpo9iter_moveE
	.align		8
        /*0060*/ 	.dword	_ZN39_INTERNAL_514ea668_4_k_cu_bc0f0d55_32964cute7productE
	.align		8
        /*0068*/ 	.dword	_ZN39_INTERNAL_514ea668_4_k_cu_bc0f0d55_32964cute1_E
	.align		8
        /*0070*/ 	.dword	$str$27
	.align		8
        /*0078*/ 	.dword	$str$28
	.align		8
        /*0080*/ 	.dword	$str$29
	.align		8
        /*0088*/ 	.dword	$str$30


//--------------------- .text._ZN7cutlass13device_kernelINS_4conv6kernel13ConvUniversalINS1_16ConvProblemShapeILNS1_8OperatorE1ELi2EEENS1_10collective14CollectiveConvINS1_47MainloopSm100TmaUmmaWarpSpecializedImplicitGemmILS5_1ELi17ELi2ELi1ELi2EN4cute5tupleIJNSA_1CILi2EEENSC_ILi1EEESE_EEEEENSB_IJNSC_ILi128EEENSC_ILi64EEENSB_IJSI_EEEEEENS_6half_tESL_NSA_8TiledMMAINSA_8MMA_AtomIJNSA_26SM100_MMA_F16BF16_2x1SM_SSISL_SL_fLi128ELi64ELNSA_4UMMA5MajorE0ELSQ_1ELNSP_7ScaleInE0ELSR_0EEEEEENSA_6LayoutINSB_IJSE_SE_SE_EEENSB_IJNSC_ILi0EEESW_SW_EEEEENSB_IJNSA_10UnderscoreESZ_SZ_EEEEENS7_6detail27Sm100ImplicitGemmTileTraitsINSA_25SM100_TMA_2SM_LOAD_IM2COLENSA_14ComposedLayoutINSA_7SwizzleILi3ELi4ELi3EEENSA_18smem_ptr_flag_bitsILi16EEENSU_INSB_IJNSC_ILi8EEESI_EEENSB_IJSI_SE_EEEEEEEvEENS13_INSA_18SM100_TMA_2SM_LOADENS15_INS16_ILi2ELi4ELi3EEES19_NSU_INSB_IJNSC_ILi32EEES1A_EEENSB_IJSE_S1I_EEEEEEEvEEEENS_8epilogue10collective18CollectiveEpilogueINS1P_23Sm100TmaWarpSpecializedILi3ELi2ELi16ELb1ELb0EEEJNSB_IJSI_SI_SJ_EEENSB_IJNSU_ISI_SE_EENSU_INSB_IJNSC_ILi16EEESD_EEES1K_EEEEESL_NSB_IJNSB_IJlllEEESE_SW_EEESL_S21_NS1P_6fusion15FusionCallbacksIS1T_NS22_17LinearCombinationISL_fSL_fLNS_15FloatRoundStyleE2EEES1U_S1Z_JEEENSA_5SM1004TMEM4LOAD26SM100_TMEM_LOAD_32dp32b16xENSA_20SM90_TMA_LOAD_IM2COLENS15_INS16_ILi1ELi4ELi3EEES19_NSU_INSB_IJS1A_S1W_EEENSB_IJS1W_SE_EEEEEEENSA_39AutoVectorizingCopyWithAssumedAlignmentILi128EEENSA_21SM90_TMA_STORE_IM2COLES2H_S2J_S2J_EEEvvEEEEvNT_6ParamsE --------------------------
	.section	.text._ZN7cutlass13device_kernelINS_4conv6kernel13ConvUniversalINS1_16ConvProblemShapeILNS1_8OperatorE1ELi2EEENS1_10collective14CollectiveConvINS1_47MainloopSm100TmaUmmaWarpSpecializedImplicitGemmILS5_1ELi17ELi2ELi1ELi2EN4cute5tupleIJNSA_1CILi2EEENSC_ILi1EEESE_EEEEENSB_IJNSC_ILi128EEENSC_ILi64EEENSB_IJSI_EEEEEENS_6half_tESL_NSA_8TiledMMAINSA_8MMA_AtomIJNSA_26SM100_MMA_F16BF16_2x1SM_SSISL_SL_fLi128ELi64ELNSA_4UMMA5MajorE0ELSQ_1ELNSP_7ScaleInE0ELSR_0EEEEEENSA_6LayoutINSB_IJSE_SE_SE_EEENSB_IJNSC_ILi0EEESW_SW_EEEEENSB_IJNSA_10UnderscoreESZ_SZ_EEEEENS7_6detail27Sm100ImplicitGemmTileTraitsINSA_25SM100_TMA_2SM_LOAD_IM2COLENSA_14ComposedLayoutINSA_7SwizzleILi3ELi4ELi3EEENSA_18smem_ptr_flag_bitsILi16EEENSU_INSB_IJNSC_ILi8EEESI_EEENSB_IJSI_SE_EEEEEEEvEENS13_INSA_18SM100_TMA_2SM_LOADENS15_INS16_ILi2ELi4ELi3EEES19_NSU_INSB_IJNSC_ILi32EEES1A_EEENSB_IJSE_S1I_EEEEEEEvEEEENS_8epilogue10collective18CollectiveEpilogueINS1P_23Sm100TmaWarpSpecializedILi3ELi2ELi16ELb1ELb0EEEJNSB_IJSI_SI_SJ_EEENSB_IJNSU_ISI_SE_EENSU_INSB_IJNSC_ILi16EEESD_EEES1K_EEEEESL_NSB_IJNSB_IJlllEEESE_SW_EEESL_S21_NS1P_6fusion15FusionCallbacksIS1T_NS22_17LinearCombinationISL_fSL_fLNS_15FloatRoundStyleE2EEES1U_S1Z_JEEENSA_5SM1004TMEM4LOAD26SM100_TMEM_LOAD_32dp32b16xENSA_20SM90_TMA_LOAD_IM2COLENS15_INS16_ILi1ELi4ELi3EEES19_NSU_INSB_IJS1A_S1W_EEENSB_IJS1W_SE_EEEEEEENSA_39AutoVectorizingCopyWithAssumedAlignmentILi128EEENSA_21SM90_TMA_STORE_IM2COLES2H_S2J_S2J_EEEvvEEEEvNT_6ParamsE,"ax",@progbits
	.align	128
.text._ZN7cutlass13device_kernelINS_4conv6kernel13ConvUniversalINS1_16ConvProblemShapeILNS1_8OperatorE1ELi2EEENS1_10collective14CollectiveConvINS1_47MainloopSm100TmaUmmaWarpSpecializedImplicitGemmILS5_1ELi17ELi2ELi1ELi2EN4cute5tupleIJNSA_1CILi2EEENSC_ILi1EEESE_EEEEENSB_IJNSC_ILi128EEENSC_ILi64EEENSB_IJSI_EEEEEENS_6half_tESL_NSA_8TiledMMAINSA_8MMA_AtomIJNSA_26SM100_MMA_F16BF16_2x1SM_SSISL_SL_fLi128ELi64ELNSA_4UMMA5MajorE0ELSQ_1ELNSP_7ScaleInE0ELSR_0EEEEEENSA_6LayoutINSB_IJSE_SE_SE_EEENSB_IJNSC_ILi0EEESW_SW_EEEEENSB_IJNSA_10UnderscoreESZ_SZ_EEEEENS7_6detail27Sm100ImplicitGemmTileTraitsINSA_25SM100_TMA_2SM_LOAD_IM2COLENSA_14ComposedLayoutINSA_7SwizzleILi3ELi4ELi3EEENSA_18smem_ptr_flag_bitsILi16EEENSU_INSB_IJNSC_ILi8EEESI_EEENSB_IJSI_SE_EEEEEEEvEENS13_INSA_18SM100_TMA_2SM_LOADENS15_INS16_ILi2ELi4ELi3EEES19_NSU_INSB_IJNSC_ILi32EEES1A_EEENSB_IJSE_S1I_EEEEEEEvEEEENS_8epilogue10collective18CollectiveEpilogueINS1P_23Sm100TmaWarpSpecializedILi3ELi2ELi16ELb1ELb0EEEJNSB_IJSI_SI_SJ_EEENSB_IJNSU_ISI_SE_EENSU_INSB_IJNSC_ILi16EEESD_EEES1K_EEEEESL_NSB_IJNSB_IJlllEEESE_SW_EEESL_S21_NS1P_6fusion15FusionCallbacksIS1T_NS22_17LinearCombinationISL_fSL_fLNS_15FloatRoundStyleE2EEES1U_S1Z_JEEENSA_5SM1004TMEM4LOAD26SM100_TMEM_LOAD_32dp32b16xENSA_20SM90_TMA_LOAD_IM2COLENS15_INS16_ILi1ELi4ELi3EEES19_NSU_INSB_IJS1A_S1W_EEENSB_IJS1W_SE_EEEEEEENSA_39AutoVectorizingCopyWithAssumedAlignmentILi128EEENSA_21SM90_TMA_STORE_IM2COLES2H_S2J_S2J_EEEvvEEEEvNT_6ParamsE:
        .type           _ZN7cutlass13device_kernelINS_4conv6kernel13ConvUniversalINS1_16ConvProblemShapeILNS1_8OperatorE1ELi2EEENS1_10collective14CollectiveConvINS1_47MainloopSm100TmaUmmaWarpSpecializedImplicitGemmILS5_1ELi17ELi2ELi1ELi2EN4cute5tupleIJNSA_1CILi2EEENSC_ILi1EEESE_EEEEENSB_IJNSC_ILi128EEENSC_ILi64EEENSB_IJSI_EEEEEENS_6half_tESL_NSA_8TiledMMAINSA_8MMA_AtomIJNSA_26SM100_MMA_F16BF16_2x1SM_SSISL_SL_fLi128ELi64ELNSA_4UMMA5MajorE0ELSQ_1ELNSP_7ScaleInE0ELSR_0EEEEEENSA_6LayoutINSB_IJSE_SE_SE_EEENSB_IJNSC_ILi0EEESW_SW_EEEEENSB_IJNSA_10UnderscoreESZ_SZ_EEEEENS7_6detail27Sm100ImplicitGemmTileTraitsINSA_25SM100_TMA_2SM_LOAD_IM2COLENSA_14ComposedLayoutINSA_7SwizzleILi3ELi4ELi3EEENSA_18smem_ptr_flag_bitsILi16EEENSU_INSB_IJNSC_ILi8EEESI_EEENSB_IJSI_SE_EEEEEEEvEENS13_INSA_18SM100_TMA_2SM_LOADENS15_INS16_ILi2ELi4ELi3EEES19_NSU_INSB_IJNSC_ILi32EEES1A_EEENSB_IJSE_S1I_EEEEEEEvEEEENS_8epilogue10collective18CollectiveEpilogueINS1P_23Sm100TmaWarpSpecializedILi3ELi2ELi16ELb1ELb0EEEJNSB_IJSI_SI_SJ_EEENSB_IJNSU_ISI_SE_EENSU_INSB_IJNSC_ILi16EEESD_EEES1K_EEEEESL_NSB_IJNSB_IJlllEEESE_SW_EEESL_S21_NS1P_6fusion15FusionCallbacksIS1T_NS22_17LinearCombinationISL_fSL_fLNS_15FloatRoundStyleE2EEES1U_S1Z_JEEENSA_5SM1004TMEM4LOAD26SM100_TMEM_LOAD_32dp32b16xENSA_20SM90_TMA_LOAD_IM2COLENS15_INS16_ILi1ELi4ELi3EEES19_NSU_INSB_IJS1A_S1W_EEENSB_IJS1W_SE_EEEEEEENSA_39AutoVectorizingCopyWithAssumedAlignmentILi128EEENSA_21SM90_TMA_STORE_IM2COLES2H_S2J_S2J_EEEvvEEEEvNT_6ParamsE,@function
        .size           _ZN7cutlass13device_kernelINS_4conv6kernel13ConvUniversalINS1_16ConvProblemShapeILNS1_8OperatorE1ELi2EEENS1_10collective14CollectiveConvINS1_47MainloopSm100TmaUmmaWarpSpecializedImplicitGemmILS5_1ELi17ELi2ELi1ELi2EN4cute5tupleIJNSA_1CILi2EEENSC_ILi1EEESE_EEEEENSB_IJNSC_ILi128EEENSC_ILi64EEENSB_IJSI_EEEEEENS_6half_tESL_NSA_8TiledMMAINSA_8MMA_AtomIJNSA_26SM100_MMA_F16BF16_2x1SM_SSISL_SL_fLi128ELi64ELNSA_4UMMA5MajorE0ELSQ_1ELNSP_7ScaleInE0ELSR_0EEEEEENSA_6LayoutINSB_IJSE_SE_SE_EEENSB_IJNSC_ILi0EEESW_SW_EEEEENSB_IJNSA_10UnderscoreESZ_SZ_EEEEENS7_6detail27Sm100ImplicitGemmTileTraitsINSA_25SM100_TMA_2SM_LOAD_IM2COLENSA_14ComposedLayoutINSA_7SwizzleILi3ELi4ELi3EEENSA_18smem_ptr_flag_bitsILi16EEENSU_INSB_IJNSC_ILi8EEESI_EEENSB_IJSI_SE_EEEEEEEvEENS13_INSA_18SM100_TMA_2SM_LOADENS15_INS16_ILi2ELi4ELi3EEES19_NSU_INSB_IJNSC_ILi32EEES1A_EEENSB_IJSE_S1I_EEEEEEEvEEEENS_8epilogue10collective18CollectiveEpilogueINS1P_23Sm100TmaWarpSpecializedILi3ELi2ELi16ELb1ELb0EEEJNSB_IJSI_SI_SJ_EEENSB_IJNSU_ISI_SE_EENSU_INSB_IJNSC_ILi16EEESD_EEES1K_EEEEESL_NSB_IJNSB_IJlllEEESE_SW_EEESL_S21_NS1P_6fusion15FusionCallbacksIS1T_NS22_17LinearCombinationISL_fSL_fLNS_15FloatRoundStyleE2EEES1U_S1Z_JEEENSA_5SM1004TMEM4LOAD26SM100_TMEM_LOAD_32dp32b16xENSA_20SM90_TMA_LOAD_IM2COLENS15_INS16_ILi1ELi4ELi3EEES19_NSU_INSB_IJS1A_S1W_EEENSB_IJS1W_SE_EEEEEEENSA_39AutoVectorizingCopyWithAssumedAlignmentILi128EEENSA_21SM90_TMA_STORE_IM2COLES2H_S2J_S2J_EEEvvEEEEvNT_6ParamsE,(.L_x_205 - _ZN7cutlass13device_kernelINS_4conv6kernel13ConvUniversalINS1_16ConvProblemShapeILNS1_8OperatorE1ELi2EEENS1_10collective14CollectiveConvINS1_47MainloopSm100TmaUmmaWarpSpecializedImplicitGemmILS5_1ELi17ELi2ELi1ELi2EN4cute5tupleIJNSA_1CILi2EEENSC_ILi1EEESE_EEEEENSB_IJNSC_ILi128EEENSC_ILi64EEENSB_IJSI_EEEEEENS_6half_tESL_NSA_8TiledMMAINSA_8MMA_AtomIJNSA_26SM100_MMA_F16BF16_2x1SM_SSISL_SL_fLi128ELi64ELNSA_4UMMA5MajorE0ELSQ_1ELNSP_7ScaleInE0ELSR_0EEEEEENSA_6LayoutINSB_IJSE_SE_SE_EEENSB_IJNSC_ILi0EEESW_SW_EEEEENSB_IJNSA_10UnderscoreESZ_SZ_EEEEENS7_6detail27Sm100ImplicitGemmTileTraitsINSA_25SM100_TMA_2SM_LOAD_IM2COLENSA_14ComposedLayoutINSA_7SwizzleILi3ELi4ELi3EEENSA_18smem_ptr_flag_bitsILi16EEENSU_INSB_IJNSC_ILi8EEESI_EEENSB_IJSI_SE_EEEEEEEvEENS13_INSA_18SM100_TMA_2SM_LOADENS15_INS16_ILi2ELi4ELi3EEES19_NSU_INSB_IJNSC_ILi32EEES1A_EEENSB_IJSE_S1I_EEEEEEEvEEEENS_8epilogue10collective18CollectiveEpilogueINS1P_23Sm100TmaWarpSpecializedILi3ELi2ELi16ELb1ELb0EEEJNSB_IJSI_SI_SJ_EEENSB_IJNSU_ISI_SE_EENSU_INSB_IJNSC_ILi16EEESD_EEES1K_EEEEESL_NSB_IJNSB_IJlllEEESE_SW_EEESL_S21_NS1P_6fusion15FusionCallbacksIS1T_NS22_17LinearCombinationISL_fSL_fLNS_15FloatRoundStyleE2EEES1U_S1Z_JEEENSA_5SM1004TMEM4LOAD26SM100_TMEM_LOAD_32dp32b16xENSA_20SM90_TMA_LOAD_IM2COLENS15_INS16_ILi1ELi4ELi3EEES19_NSU_INSB_IJS1A_S1W_EEENSB_IJS1W_SE_EEEEEEENSA_39AutoVectorizingCopyWithAssumedAlignmentILi128EEENSA_21SM90_TMA_STORE_IM2COLES2H_S2J_S2J_EEEvvEEEEvNT_6ParamsE)
        .other          _ZN7cutlass13device_kernelINS_4conv6kernel13ConvUniversalINS1_16ConvProblemShapeILNS1_8OperatorE1ELi2EEENS1_10collective14CollectiveConvINS1_47MainloopSm100TmaUmmaWarpSpecializedImplicitGemmILS5_1ELi17ELi2ELi1ELi2EN4cute5tupleIJNSA_1CILi2EEENSC_ILi1EEESE_EEEEENSB_IJNSC_ILi128EEENSC_ILi64EEENSB_IJSI_EEEEEENS_6half_tESL_NSA_8TiledMMAINSA_8MMA_AtomIJNSA_26SM100_MMA_F16BF16_2x1SM_SSISL_SL_fLi128ELi64ELNSA_4UMMA5MajorE0ELSQ_1ELNSP_7ScaleInE0ELSR_0EEEEEENSA_6LayoutINSB_IJSE_SE_SE_EEENSB_IJNSC_ILi0EEESW_SW_EEEEENSB_IJNSA_10UnderscoreESZ_SZ_EEEEENS7_6detail27Sm100ImplicitGemmTileTraitsINSA_25SM100_TMA_2SM_LOAD_IM2COLENSA_14ComposedLayoutINSA_7SwizzleILi3ELi4ELi3EEENSA_18smem_ptr_flag_bitsILi16EEENSU_INSB_IJNSC_ILi8EEESI_EEENSB_IJSI_SE_EEEEEEEvEENS13_INSA_18SM100_TMA_2SM_LOADENS15_INS16_ILi2ELi4ELi3EEES19_NSU_INSB_IJNSC_ILi32EEES1A_EEENSB_IJSE_S1I_EEEEEEEvEEEENS_8epilogue10collective18CollectiveEpilogueINS1P_23Sm100TmaWarpSpecializedILi3ELi2ELi16ELb1ELb0EEEJNSB_IJSI_SI_SJ_EEENSB_IJNSU_ISI_SE_EENSU_INSB_IJNSC_ILi16EEESD_EEES1K_EEEEESL_NSB_IJNSB_IJlllEEESE_SW_EEESL_S21_NS1P_6fusion15FusionCallbacksIS1T_NS22_17LinearCombinationISL_fSL_fLNS_15FloatRoundStyleE2EEES1U_S1Z_JEEENSA_5SM1004TMEM4LOAD26SM100_TMEM_LOAD_32dp32b16xENSA_20SM90_TMA_LOAD_IM2COLENS15_INS16_ILi1ELi4ELi3EEES19_NSU_INSB_IJS1A_S1W_EEENSB_IJS1W_SE_EEEEEEENSA_39AutoVectorizingCopyWithAssumedAlignmentILi128EEENSA_21SM90_TMA_STORE_IM2COLES2H_S2J_S2J_EEEvvEEEEvNT_6ParamsE,@"STO_CUDA_ENTRY STV_DEFAULT"
_ZN7cutlass13device_kernelINS_4conv6kernel13ConvUniversalINS1_16ConvProblemShapeILNS1_8OperatorE1ELi2EEENS1_10collective14CollectiveConvINS1_47MainloopSm100TmaUmmaWarpSpecializedImplicitGemmILS5_1ELi17ELi2ELi1ELi2EN4cute5tupleIJNSA_1CILi2EEENSC_ILi1EEESE_EEEEENSB_IJNSC_ILi128EEENSC_ILi64EEENSB_IJSI_EEEEEENS_6half_tESL_NSA_8TiledMMAINSA_8MMA_AtomIJNSA_26SM100_MMA_F16BF16_2x1SM_SSISL_SL_fLi128ELi64ELNSA_4UMMA5MajorE0ELSQ_1ELNSP_7ScaleInE0ELSR_0EEEEEENSA_6LayoutINSB_IJSE_SE_SE_EEENSB_IJNSC_ILi0EEESW_SW_EEEEENSB_IJNSA_10UnderscoreESZ_SZ_EEEEENS7_6detail27Sm100ImplicitGemmTileTraitsINSA_25SM100_TMA_2SM_LOAD_IM2COLENSA_14ComposedLayoutINSA_7SwizzleILi3ELi4ELi3EEENSA_18smem_ptr_flag_bitsILi16EEENSU_INSB_IJNSC_ILi8EEESI_EEENSB_IJSI_SE_EEEEEEEvEENS13_INSA_18SM100_TMA_2SM_LOADENS15_INS16_ILi2ELi4ELi3EEES19_NSU_INSB_IJNSC_ILi32EEES1A_EEENSB_IJSE_S1I_EEEEEEEvEEEENS_8epilogue10collective18CollectiveEpilogueINS1P_23Sm100TmaWarpSpecializedILi3ELi2ELi16ELb1ELb0EEEJNSB_IJSI_SI_SJ_EEENSB_IJNSU_ISI_SE_EENSU_INSB_IJNSC_ILi16EEESD_EEES1K_EEEEESL_NSB_IJNSB_IJlllEEESE_SW_EEESL_S21_NS1P_6fusion15FusionCallbacksIS1T_NS22_17LinearCombinationISL_fSL_fLNS_15FloatRoundStyleE2EEES1U_S1Z_JEEENSA_5SM1004TMEM4LOAD26SM100_TMEM_LOAD_32dp32b16xENSA_20SM90_TMA_LOAD_IM2COLENS15_INS16_ILi1ELi4ELi3EEES19_NSU_INSB_IJS1A_S1W_EEENSB_IJS1W_SE_EEEEEEENSA_39AutoVectorizingCopyWithAssumedAlignmentILi128EEENSA_21SM90_TMA_STORE_IM2COLES2H_S2J_S2J_EEEvvEEEEvNT_6ParamsE:
[----:B------:R-:W1:Y:S01]  /*0000*/  LDC R1, c[0x0][0x37c] ;  /* 0x0000df00ff017b82 */ /* 0x000e620000000800 */
[----:B------:R-:W2:Y:S01]  /*0010*/  S2R R55, SR_TID.X ;  /* 0x0000000000377919 */ /* 0x000ea20000002100 */
[----:B------:R-:W3:Y:S06]  /*0020*/  LDCU.64 UR8, c[0x0][0x890] ;  /* 0x00011200ff0877ac */ /* 0x000eec0008000a00 */
[----:B------:R-:W4:Y:S01]  /*0030*/  S2UR UR4, SR_CgaCtaId ;  /* 0x00000000000479c3 */ /* 0x000f220000008800 */
[----:B-1----:R-:W-:Y:S01]  /*0040*/  VIADD R1, R1, 0xfffffff8 ;  /* 0xfffffff801017836 */ /* 0x002fe20000000000 */
[----:B------:R-:W-:-:S02]  /*0050*/  PRMT R45, RZ, 0x7610, R45 ;  /* 0x00007610ff2d7816 */ /* 0x000fc4000000002d */
[----:B------:R-:W-:Y:S02]  /*0060*/  ELECT P1, URZ, PT ;  /* 0x0000000000ff782f */ /* 0x000fe40003820000 */
[----:B------:R-:W-:Y:S01]  /*0070*/  R2UR UR43, R1 ;  /* 0x00000000012b72ca */ /* 0x000fe200000e0000 */
[----:B---3--:R-:W-:-:S04]  /*0080*/  UISETP.NE.U32.AND UP0, UPT, UR8, URZ, UPT ;  /* 0x000000ff0800728c */ /* 0x008fc8000bf05070 */
[----:B------:R-:W-:Y:S02]  /*0090*/  UISETP.NE.AND.EX UP0, UPT, UR9, URZ, UPT, UP0 ;  /* 0x000000ff0900728c */ /* 0x000fe4000bf05300 */
[----:B----4-:R-:W-:Y:S02]  /*00a0*/  ULOP3.LUT UR38, UR4, 0x1, URZ, 0xc0, !UPT ;  /* 0x0000000104267892 */ /* 0x010fe4000f8ec0ff */
[----:B------:R-:W-:Y:S01]  /*00b0*/  ULOP3.LUT UR37, UR4, 0x1, URZ, 0x3c, !UPT ;  /* 0x0000000104257892 */ /* 0x000fe2000f8e3cff */
[----:B--2---:R-:W-:-:S05]  /*00c0*/  SHF.R.U32.HI R46, RZ, 0x5, R55 ;  /* 0x00000005ff2e7819 */ /* 0x004fca0000011637 */
[----:B------:R-:W1:Y:S02]  /*00d0*/  SHFL.IDX PT, R0, R46, RZ, 0x1f ;  /* 0x00001fff2e007589 */ /* 0x000e6400000e0000 */
[----:B-1----:R-:W-:Y:S01]  /*00e0*/  R2UR UR18, R0 ;  /* 0x00000000001272ca */ /* 0x002fe200000e0000 */
[----:B------:R-:W-:-:S14]  /*00f0*/  BRA.U UP0, `(.L_x_0) ;  /* 0x0000000100307547 */ /* 0x000fdc000b800000 */
[----:B------:R-:W1:Y:S02]  /*0100*/  LDCU.64 UR4, c[0x0][0x888] ;  /* 0x00011100ff0477ac */ /* 0x000e640008000a00 */
[----:B-1----:R-:W-:-:S04]  /*0110*/  UISETP.NE.U32.AND UP0, UPT, UR4, URZ, UPT ;  /* 0x000000ff0400728c */ /* 0x002fc8000bf05070 */
[----:B------:R-:W-:-:S09]  /*0120*/  UISETP.NE.AND.EX UP0, UPT, UR5, URZ, UPT, UP0 ;  /* 0x000000ff0500728c */ /* 0x000fd2000bf05300 */
[----:B------:R-:W-:Y:S05]  /*0130*/  BRA.U !UP0, `(.L_x_1) ;  /* 0x0000000108147547 */ /* 0x000fea000b800000 */
[----:B------:R-:W1:Y:S01]  /*0140*/  LDC.64 R26, c[0x0][0x888] ;  /* 0x00022200ff1a7b82 */ /* 0x000e620000000a00 */
[----:B------:R-:W1:Y:S02]  /*0150*/  LDCU.64 UR4, c[0x0][0x358] ;  /* 0x00006b00ff0477ac */ /* 0x000e640008000a00 */
[----:B-1----:R1:W5:Y:S01]  /*0160*/  LDG.E R26, desc[UR4][R26.64] ;  /* 0x000000041a1a7981 */ /* 0x002362000c1e1900 */
[----:B------:R-:W-:Y:S01]  /*0170*/  HFMA2 R45, -RZ, RZ, 0, 5.9604644775390625e-08 ;  /* 0x00000001ff2d7431 */ /* 0x000fe200000001ff */
[----:B------:R-:W-:Y:S05]  /*0180*/  BRA `(.L_x_0) ;  /* 0x00000000000c7947 */ /* 0x000fea0003800000 */
.L_x_1:
[----:B------:R-:W1:Y:S01]  /*0190*/  LDCU UR4, c[0x0][0x880] ;  /* 0x00011000ff0477ac */ /* 0x000e620008000800 */
[----:B------:R-:W-:Y:S01]  /*01a0*/  HFMA2 R45, -RZ, RZ, 0, 5.9604644775390625e-08 ;  /* 0x00000001ff2d7431 */ /* 0x000fe200000001ff */
[----:B-1----:R-:W-:-:S07]  /*01b0*/  MOV R26, UR4 ;  /* 0x00000004001a7c02 */ /* 0x002fce0008000f00 */
.L_x_0:
[----:B------:R-:W2:Y:S02]  /*01c0*/  LDCU.64 UR4, c[0x0][0x8b0] ;  /* 0x00011600ff0477ac */ /* 0x000ea40008000a00 */
[----:B--2---:R-:W-:-:S04]  /*01d0*/  UISETP.NE.U32.AND UP0, UPT, UR4, URZ, UPT ;  /* 0x000000ff0400728c */ /* 0x004fc8000bf05070 */
[----:B------:R-:W-:-:S09]  /*01e0*/  UISETP.NE.AND.EX UP0, UPT, UR5, URZ, UPT, UP0 ;  /* 0x000000ff0500728c */ /* 0x000fd2000bf05300 */
[----:B------:R-:W-:Y:S05]  /*01f0*/  BRA.U UP0, `(.L_x_2) ;  /* 0x0000000100287547 */ /* 0x000fea000b800000 */
[----:B------:R-:W2:Y:S02]  /*0200*/  LDCU.64 UR4, c[0x0][0x8a8] ;  /* 0x00011500ff0477ac */ /* 0x000ea40008000a00 */
[----:B--2---:R-:W-:-:S04]  /*0210*/  UISETP.NE.U32.AND UP0, UPT, UR4, URZ, UPT ;  /* 0x000000ff0400728c */ /* 0x004fc8000bf05070 */
[----:B------:R-:W-:-:S09]  /*0220*/  UISETP.NE.AND.EX UP0, UPT, UR5, URZ, UPT, UP0 ;  /* 0x000000ff0500728c */ /* 0x000fd2000bf05300 */
[----:B------:R-:W-:Y:S05]  /*0230*/  BRA.U !UP0, `(.L_x_3) ;  /* 0x0000000108107547 */ /* 0x000fea000b800000 */
[----:B------:R-:W2:Y:S01]  /*0240*/  LDC.64 R24, c[0x0][0x8a8] ;  /* 0x00022a00ff187b82 */ /* 0x000ea20000000a00 */
[----:B------:R-:W2:Y:S02]  /*0250*/  LDCU.64 UR4, c[0x0][0x358] ;  /* 0x00006b00ff0477ac */ /* 0x000ea40008000a00 */
[----:B--2---:R2:W5:Y:S01]  /*0260*/  LDG.E R24, desc[UR4][R24.64] ;  /* 0x0000000418187981 */ /* 0x004562000c1e1900 */
[----:B------:R-:W-:Y:S05]  /*0270*/  BRA `(.L_x_2) ;  /* 0x0000000000087947 */ /* 0x000fea0003800000 */
.L_x_3:
[----:B------:R-:W2:Y:S02]  /*0280*/  LDCU UR4, c[0x0][0x8a0] ;  /* 0x00011400ff0477ac */ /* 0x000ea40008000800 */
[----:B--2---:R-:W-:Y:S02]  /*0290*/  MOV R24, UR4 ;  /* 0x0000000400187c02 */ /* 0x004fe40008000f00 */
.L_x_2:
[----:B------:R-:W-:Y:S01]  /*02a0*/  IMAD.U32 R0, RZ, RZ, UR18 ;  /* 0x00000012ff007e24 */ /* 0x000fe2000f8e00ff */
[----:B------:R-:W-:Y:S04]  /*02b0*/  BSSY.RECONVERGENT B0, `(.L_x_4) ;  /* 0x000000c000007945 */ /* 0x000fe80003800200 */
[C---:B------:R-:W-:Y:S02]  /*02c0*/  ISETP.NE.OR P2, PT, R0.reuse, 0x1, !P1 ;  /* 0x000000010000780c */ /* 0x040fe40004f45670 */
[----:B------:R-:W-:-:S11]  /*02d0*/  ISETP.NE.OR P0, PT, R0, 0x3, !P1 ;  /* 0x000000030000780c */ /* 0x000fd60004f05670 */
[----:B------:R-:W-:Y:S05]  /*02e0*/  @P2 BRA `(.L_x_5) ;  /* 0x0000000000202947 */ /* 0x000fea0003800000 */
[----:B------:R-:W3:Y:S02]  /*02f0*/  LDCU.64 UR4, c[0x0][0x348] ;  /* 0x00006900ff0477ac */ /* 0x000ee40008000a00 */
[----:B---3--:R-:W-:Y:S02]  /*0300*/  UIADD3 UR6, UP1, UPT, UR4, 0x80, URZ ;  /* 0x0000008004067890 */ /* 0x008fe4000ff3e0ff */
[----:B------:R-:W-:Y:S02]  /*0310*/  UIADD3 UR4, UP0, UPT, UR4, 0x180, URZ ;  /* 0x0000018004047890 */ /* 0x000fe4000ff1e0ff */
[----:B------:R-:W-:Y:S02]  /*0320*/  UIADD3.X UR7, UPT, UPT, URZ, UR5, URZ, UP1, !UPT ;  /* 0x00000005ff077290 */ /* 0x000fe40008ffe4ff */
[----:B------:R-:W-:-:S07]  /*0330*/  UIADD3.X UR5, UPT, UPT, URZ, UR5, URZ, UP0, !UPT ;  /* 0x00000005ff057290 */ /* 0x000fce00087fe4ff */
[----:B------:R3:W-:Y:S02]  /*0340*/  UTMACCTL.PF [UR6] ;  /* 0x00000000060079b9 */ /* 0x0007e40008040000 */
[----:B------:R3:W-:Y:S02]  /*0350*/  UTMACCTL.PF [UR4] ;  /* 0x00000000040079b9 */ /* 0x0007e40008040000 */
[----:B---3--:R-:W-:Y:S01]  /*0360*/  NOP ;  /* 0x0000000000007918 */ /* 0x008fe20000000000 */
.L_x_5:
[----:B------:R-:W-:Y:S05]  /*0370*/  BSYNC.RECONVERGENT B0 ;  /* 0x0000000000007941 */ /* 0x000fea0003800200 */
.L_x_4:
[----:B------:R-:W-:Y:S04]  /*0380*/  BSSY.RECONVERGENT B0, `(.L_x_6) ;  /* 0x000000a000007945 */ /* 0x000fe80003800200 */
        /* <DEDUP_REMOVED lines=9> */
.L_x_7:
[----:B------:R-:W-:Y:S05]  /*0420*/  BSYNC.RECONVERGENT B0 ;  /* 0x0000000000007941 */ /* 0x000fea0003800200 */
.L_x_6:
[----:B------:R-:W3:Y:S01]  /*0430*/  LDCU.64 UR4, c[0x0][0x888] ;  /* 0x00011100ff0477ac */ /* 0x000ee20008000a00 */
[----:B------:R-:W-:Y:S02]  /*0440*/  UISETP.EQ.U32.AND UP2, UPT, UR8, URZ, UPT ;  /* 0x000000ff0800728c */ /* 0x000fe4000bf42070 */
[----:B------:R-:W-:Y:S02]  /*0450*/  UPLOP3.LUT UP3, UPT, UPT, UPT, UPT, 0x80, 0x8 ;  /* 0x000000000008789c */ /* 0x000fe40003f6f070 */
[----:B---3--:R-:W-:-:S04]  /*0460*/  UISETP.NE.U32.AND UP0, UPT, UR4, URZ, UPT ;  /* 0x000000ff0400728c */ /* 0x008fc8000bf05070 */
[----:B------:R-:W-:-:S04]  /*0470*/  UISETP.NE.AND.EX UP1, UPT, UR5, URZ, UPT, UP0 ;  /* 0x000000ff0500728c */ /* 0x000fc8000bf25300 */
[----:B------:R-:W-:-:S04]  /*0480*/  UISETP.EQ.OR.EX UP4, UPT, UR9, URZ, !UP1, UP2 ;  /* 0x000000ff0900728c */ /* 0x000fc8000cf82720 */
[----:B------:R-:W-:-:S06]  /*0490*/  UP2UR UR4, UPR, URZ, 0x10 ;  /* 0x00000010ff047883 */ /* 0x000fcc0008000000 */
[----:B------:R-:W-:Y:S01]  /*04a0*/  MOV R51, UR4 ;  /* 0x0000000400337c02 */ /* 0x000fe20008000f00 */
[----:B------:R-:W-:Y:S06]  /*04b0*/  BRA.U !UP4, `(.L_x_8) ;  /* 0x000000010c207547 */ /* 0x000fec000b800000 */
[----:B------:R-:W-:Y:S01]  /*04c0*/  UISETP.NE.U32.AND UP2, UPT, UR8, URZ, UPT ;  /* 0x000000ff0800728c */ /* 0x000fe2000bf45070 */
[----:B-----5:R-:W-:Y:S01]  /*04d0*/  FSETP.NEU.AND P0, PT, R26, RZ, PT ;  /* 0x000000ff1a00720b */ /* 0x020fe20003f0d000 */
[----:B------:R-:W-:Y:S02]  /*04e0*/  USEL UR4, URZ, 0xffffffff, UP1 ;  /* 0xffffffffff047887 */ /* 0x000fe40008800000 */
[----:B------:R-:W-:-:S10]  /*04f0*/  UISETP.NE.AND.EX UP2, UPT, UR9, URZ, UPT, UP2 ;  /* 0x000000ff0900728c */ /* 0x000fd4000bf45320 */
[----:B------:R-:W-:Y:S01]  /*0500*/  VOTEU.ANY UP0, P0 ;  /* 0x0000000000ff7886 */ /* 0x000fe20000000100 */
[----:B------:R-:W-:-:S04]  /*0510*/  @!UP2 USEL UR4, URZ, 0xffffffff, UP0 ;  /* 0xffffffffff04a887 */ /* 0x000fc80008000000 */
[----:B------:R-:W-:-:S04]  /*0520*/  ULOP3.LUT UR4, UR4, 0x1, URZ, 0xc0, !UPT ;  /* 0x0000000104047892 */ /* 0x000fc8000f8ec0ff */
[----:B------:R-:W-:-:S11]  /*0530*/  UISETP.NE.U32.AND UP3, UPT, UR4, 0x1, UPT ;  /* 0x000000010400788c */ /* 0x000fd6000bf65070 */
.L_x_8:
[----:B------:R-:W3:Y:S01]  /*0540*/  SHFL.IDX PT, R0, R46, RZ, 0x1f ;  /* 0x00001fff2e007589 */ /* 0x000ee200000e0000 */
[----:B------:R-:W-:Y:S02]  /*0550*/  UISETP.NE.AND UP5, UPT, UR18, 0x2, UPT ;  /* 0x000000021200788c */ /* 0x000fe4000bfa5270 */
[----:B------:R-:W-:Y:S02]  /*0560*/  UISETP.NE.AND UP0, UPT, UR18, 0x2, UPT ;  /* 0x000000021200788c */ /* 0x000fe4000bf05270 */
[----:B------:R-:W-:Y:S02]  /*0570*/  UISETP.NE.OR UP2, UPT, UR38, URZ, UP5 ;  /* 0x000000ff2600728c */ /* 0x000fe4000af45670 */
[----:B------:R-:W-:-:S04]  /*0580*/  USEL UR53, URZ, 0x1, UP0 ;  /* 0x00000001ff357887 */ /* 0x000fc80008000000 */
[----:B------:R-:W-:Y:S02]  /*0590*/  PLOP3.LUT P3, PT, P1, PT, UP2, 0xae, 0xea ;  /* 0x0000000000ea781c */ /* 0x000fe40000f6f52e */
[----:B---3--:R-:W-:-:S13]  /*05a0*/  ISETP.NE.AND P0, PT, R0, RZ, PT ;  /* 0x000000ff0000720c */ /* 0x008fda0003f05270 */
[----:B------:R-:W-:Y:S05]  /*05b0*/  @P0 BRA `(.L_x_9) ;  /* 0x0000000000bc0947 */ /* 0x000fea0003800000 */
[----:B------:R-:W-:Y:S01]  /*05c0*/  ELECT P0, URZ, PT ;  /* 0x0000000000ff782f */ /* 0x000fe20003800000 */
[----:B------:R-:W-:-:S12]  /*05d0*/  BSSY.RECONVERGENT B0, `(.L_x_9) ;  /* 0x000002d000007945 */ /* 0x000fd80003800200 */
[----:B------:R-:W-:Y:S05]  /*05e0*/  @!P0 BRA `(.L_x_10) ;  /* 0x0000000000ac8947 */ /* 0x000fea0003800000 */
[----:B------:R-:W3:Y:S01]  /*05f0*/  S2UR UR5, SR_CgaCtaId ;  /* 0x00000000000579c3 */ /* 0x000ee20000008800 */
[----:B------:R-:W-:Y:S01]  /*0600*/  UMOV UR4, 0x400 ;  /* 0x0000040000047882 */ /* 0x000fe20000000000 */
[----:B------:R-:W-:Y:S02]  /*0610*/  UMOV UR6, 0x1 ;  /* 0x0000000100067882 */ /* 0x000fe40000000000 */
[----:B------:R-:W-:-:S04]  /*0620*/  UIADD3 UR6, UPT, UPT, -UR6, 0x100000, URZ ;  /* 0x0010000006067890 */ /* 0x000fc8000fffe1ff */
[----:B------:R-:W-:Y:S02]  /*0630*/  USHF.L.U32 UR7, UR6, 0xb, URZ ;  /* 0x0000000b06077899 */ /* 0x000fe400080006ff */
[----:B------:R-:W-:Y:S02]  /*0640*/  USHF.L.U32 UR6, UR6, 0x1, URZ ;  /* 0x0000000106067899 */ /* 0x000fe400080006ff */
[----:B---3--:R-:W-:Y:S01]  /*0650*/  ULEA UR4, UR5, UR4, 0x18 ;  /* 0x0000000405047291 */ /* 0x008fe2000f8ec0ff */
[----:B------:R-:W3:Y:S11]  /*0660*/  FENCE.VIEW.ASYNC.S ;  /* 0x00000000000073c6 */ /* 0x000ef60000000000 */
[----:B---3--:R3:W4:Y:S01]  /*0670*/  SYNCS.EXCH.64 URZ, [UR4], UR6 ;  /* 0x0000000604ff75b2 */ /* 0x0087220008000100 */
[----:B------:R3:W1:Y:S01]  /*0680*/  SYNCS.EXCH.64 URZ, [UR4+0x88], UR6 ;  /* 0x0000880604ff75b2 */ /* 0x0006620008000100 */
        /* <DEDUP_REMOVED lines=31> */
[----:B------:R3:W1:Y:S02]  /*0880*/  SYNCS.EXCH.64 URZ, [UR4+0x108], UR6 ;  /* 0x0001080604ff75b2 */ /* 0x0006640008000100 */
[----:B---34-:R-:W-:Y:S01]  /*0890*/  NOP ;  /* 0x0000000000007918 */ /* 0x018fe20000000000 */
.L_x_10:
[----:B------:R-:W-:Y:S05]  /*08a0*/  BSYNC.RECONVERGENT B0 ;  /* 0x0000000000007941 */ /* 0x000fea0003800200 */
.L_x_9:
[----:B------:R-:W3:Y:S01]  /*08b0*/  SHFL.IDX PT, R0, R46, RZ, 0x1f ;  /* 0x00001fff2e007589 */ /* 0x000ee200000e0000 */
[----:B------:R-:W-:Y:S01]  /*08c0*/  NOP ;  /* 0x0000000000007918 */ /* 0x000fe20000000000 */
[----:B---3--:R-:W-:-:S13]  /*08d0*/  ISETP.NE.AND P0, PT, R0, 0x1, PT ;  /* 0x000000010000780c */ /* 0x008fda0003f05270 */
[----:B------:R-:W-:Y:S05]  /*08e0*/  @P0 BRA `(.L_x_11) ;  /* 0x0000000000500947 */ /* 0x000fea0003800000 */
[----:B------:R-:W3:Y:S01]  /*08f0*/  S2UR UR5, SR_CgaCtaId ;  /* 0x00000000000579c3 */ /* 0x000ee20000008800 */
[----:B------:R-:W-:Y:S01]  /*0900*/  UMOV UR4, 0x400 ;  /* 0x0000040000047882 */ /* 0x000fe20000000000 */
[----:B------:R-:W-:Y:S01]  /*0910*/  UMOV UR8, 0x20 ;  /* 0x0000002000087882 */ /* 0x000fe20000000000 */
[----:B------:R-:W-:Y:S01]  /*0920*/  UMOV UR6, 0x80 ;  /* 0x0000008000067882 */ /* 0x000fe20000000000 */
[----:B------:R-:W-:-:S04]  /*0930*/  UIADD3 UR8, UPT, UPT, -UR8, 0x100000, URZ ;  /* 0x0010000008087890 */ /* 0x000fc8000fffe1ff */
[----:B------:R-:W-:Y:S02]  /*0940*/  USHF.L.U32 UR9, UR8, 0xb, URZ ;  /* 0x0000000b08097899 */ /* 0x000fe400080006ff */
[----:B------:R-:W-:Y:S02]  /*0950*/  USHF.L.U32 UR8, UR8, 0x1, URZ ;  /* 0x0000000108087899 */ /* 0x000fe400080006ff */
[----:B------:R-:W-:-:S04]  /*0960*/  UIADD3 UR6, UPT, UPT, -UR6, 0x100000, URZ ;  /* 0x0010000006067890 */ /* 0x000fc8000fffe1ff */
[----:B------:R-:W-:Y:S02]  /*0970*/  USHF.L.U32 UR7, UR6, 0xb, URZ ;  /* 0x0000000b06077899 */ /* 0x000fe400080006ff */
[----:B------:R-:W-:Y:S01]  /*0980*/  USHF.L.U32 UR6, UR6, 0x1, URZ ;  /* 0x0000000106067899 */ /* 0x000fe200080006ff */
[----:B------:R-:W-:Y:S01]  /*0990*/  ELECT P0, URZ, PT ;  /* 0x0000000000ff782f */ /* 0x000fe20003800000 */
[----:B---3--:R-:W-:Y:S01]  /*09a0*/  ULEA UR4, UR5, UR4, 0x18 ;  /* 0x0000000405047291 */ /* 0x008fe2000f8ec0ff */
[----:B------:R-:W3:Y:S11]  /*09b0*/  FENCE.VIEW.ASYNC.S ;  /* 0x00000000000073c6 */ /* 0x000ef60000000000 */
[----:B---3--:R3:W4:Y:S01]  /*09c0*/  SYNCS.EXCH.64 URZ, [UR4+0x110], UR8 ;  /* 0x0001100804ff75b2 */ /* 0x0087220008000100 */
[----:B------:R3:W1:Y:S01]  /*09d0*/  SYNCS.EXCH.64 URZ, [UR4+0x128], UR6 ;  /* 0x0001280604ff75b2 */ /* 0x0006620008000100 */
[----:B------:R3:W1:Y:S01]  /*09e0*/  SYNCS.EXCH.64 URZ, [UR4+0x118], UR8 ;  /* 0x0001180804ff75b2 */ /* 0x0006620008000100 */
[----:B------:R3:W1:Y:S01]  /*09f0*/  SYNCS.EXCH.64 URZ, [UR4+0x130], UR6 ;  /* 0x0001300604ff75b2 */ /* 0x0006620008000100 */
[----:B------:R3:W1:Y:S01]  /*0a00*/  SYNCS.EXCH.64 URZ, [UR4+0x120], UR8 ;  /* 0x0001200804ff75b2 */ /* 0x0006620008000100 */
[----:B------:R3:W1:Y:S01]  /*0a10*/  SYNCS.EXCH.64 URZ, [UR4+0x138], UR6 ;  /* 0x0001380604ff75b2 */ /* 0x0006620008000100 */
[----:B------:R-:W-:Y:S01]  /*0a20*/  NOP ;  /* 0x0000000000007918 */ /* 0x000fe20000000000 */
.L_x_11:
[----:B------:R-:W2:Y:S01]  /*0a30*/  SHFL.IDX PT, R0, R46, RZ, 0x1f ;  /* 0x00001fff2e007589 */ /* 0x000ea200000e0000 */
[----:B------:R-:W-:Y:S01]  /*0a40*/  NOP ;  /* 0x0000000000007918 */ /* 0x000fe20000000000 */
[----:B--2---:R-:W-:-:S13]  /*0a50*/  ISETP.NE.AND P0, PT, R0, 0x3, PT ;  /* 0x000000030000780c */ /* 0x004fda0003f05270 */
[----:B------:R-:W-:Y:S05]  /*0a60*/  @P0 BRA `(.L_x_12) ;  /* 0x0000000000300947 */ /* 0x000fea0003800000 */
[----:B------:R-:W2:Y:S01]  /*0a70*/  S2UR UR5, SR_CgaCtaId ;  /* 0x00000000000579c3 */ /* 0x000ea20000008800 */
[----:B---3--:R-:W-:Y:S01]  /*0a80*/  UMOV UR4, 0x400 ;  /* 0x0000040000047882 */ /* 0x008fe20000000000 */
[----:B------:R-:W-:Y:S01]  /*0a90*/  UMOV UR6, 0x20 ;  /* 0x0000002000067882 */ /* 0x000fe20000000000 */
[----:B------:R-:W-:Y:S01]  /*0aa0*/  ELECT P0, URZ, PT ;  /* 0x0000000000ff782f */ /* 0x000fe20003800000 */
[----:B------:R-:W-:-:S04]  /*0ab0*/  UIADD3 UR6, UPT, UPT, -UR6, 0x100000, URZ ;  /* 0x0010000006067890 */ /* 0x000fc8000fffe1ff */
[----:B------:R-:W-:Y:S02]  /*0ac0*/  USHF.L.U32 UR7, UR6, 0xb, URZ ;  /* 0x0000000b06077899 */ /* 0x000fe400080006ff */
[----:B------:R-:W-:Y:S02]  /*0ad0*/  USHF.L.U32 UR6, UR6, 0x1, URZ ;  /* 0x0000000106067899 */ /* 0x000fe400080006ff */
[----:B--2---:R-:W-:Y:S01]  /*0ae0*/  ULEA UR4, UR5, UR4, 0x18 ;  /* 0x0000000405047291 */ /* 0x004fe2000f8ec0ff */
[----:B------:R-:W2:Y:S11]  /*0af0*/  FENCE.VIEW.ASYNC.S ;  /* 0x00000000000073c6 */ /* 0x000eb60000000000 */
[----:B--2---:R2:W3:Y:S01]  /*0b00*/  SYNCS.EXCH.64 URZ, [UR4+0x140], UR6 ;  /* 0x0001400604ff75b2 */ /* 0x0044e20008000100 */
[----:B------:R2:W1:Y:S01]  /*0b10*/  SYNCS.EXCH.64 URZ, [UR4+0x148], UR6 ;  /* 0x0001480604ff75b2 */ /* 0x0004620008000100 */
[----:B------:R-:W-:Y:S01]  /*0b20*/  NOP ;  /* 0x0000000000007918 */ /* 0x000fe20000000000 */
.L_x_12:
[----:B------:R-:W4:Y:S01]  /*0b30*/  SHFL.IDX PT, R0, R46, RZ, 0x1f ;  /* 0x00001fff2e007589 */ /* 0x000f2200000e0000 */
[----:B------:R-:W-:Y:S01]  /*0b40*/  NOP ;  /* 0x0000000000007918 */ /* 0x000fe20000000000 */
[----:B----4-:R-:W-:-:S13]  /*0b50*/  ISETP.NE.AND P0, PT, R0, 0x4, PT ;  /* 0x000000040000780c */ /* 0x010fda0003f05270 */
[----:B------:R-:W-:Y:S05]  /*0b60*/  @P0 BRA `(.L_x_13) ;  /* 0x0000000000440947 */ /* 0x000fea0003800000 */
[----:B------:R-:W4:Y:S01]  /*0b70*/  S2UR UR5, SR_CgaCtaId ;  /* 0x00000000000579c3 */ /* 0x000f220000008800 */
[----:B--23--:R-:W-:Y:S01]  /*0b80*/  UMOV UR4, 0x1e0 ;  /* 0x000001e000047882 */ /* 0x00cfe20000000000 */
[----:B------:R-:W-:Y:S01]  /*0b90*/  UMOV UR6, 0x400 ;  /* 0x0000040000067882 */ /* 0x000fe20000000000 */
[----:B------:R-:W-:Y:S01]  /*0ba0*/  USEL UR4, UR4, 0x1a0, UP3 ;  /* 0x000001a004047887 */ /* 0x000fe20009800000 */
[----:B------:R-:W-:Y:S01]  /*0bb0*/  UMOV UR8, 0x1 ;  /* 0x0000000100087882 */ /* 0x000fe20000000000 */
[----:B------:R-:W-:Y:S01]  /*0bc0*/  ELECT P0, URZ, PT ;  /* 0x0000000000ff782f */ /* 0x000fe20003800000 */
[----:B------:R-:W-:-:S04]  /*0bd0*/  UIADD3 UR8, UPT, UPT, -UR8, 0x100000, URZ ;  /* 0x0010000008087890 */ /* 0x000fc8000fffe1ff */
[----:B------:R-:W-:Y:S02]  /*0be0*/  USHF.L.U32 UR9, UR8, 0xb, URZ ;  /* 0x0000000b08097899 */ /* 0x000fe400080006ff */
[----:B------:R-:W-:Y:S02]  /*0bf0*/  USHF.L.U32 UR8, UR8, 0x1, URZ ;  /* 0x0000000108087899 */ /* 0x000fe400080006ff */
[----:B----4-:R-:W-:Y:S02]  /*0c00*/  ULEA UR6, UR5, UR6, 0x18 ;  /* 0x0000000605067291 */ /* 0x010fe4000f8ec0ff */
[----:B------:R-:W-:-:S04]  /*0c10*/  UIADD3 UR4, UPT, UPT, -UR4, 0x100000, URZ ;  /* 0x0010000004047890 */ /* 0x000fc8000fffe1ff */
[----:B------:R-:W-:Y:S02]  /*0c20*/  USHF.L.U32 UR5, UR4, 0xb, URZ ;  /* 0x0000000b04057899 */ /* 0x000fe400080006ff */
[----:B------:R-:W-:Y:S01]  /*0c30*/  USHF.L.U32 UR4, UR4, 0x1, URZ ;  /* 0x0000000104047899 */ /* 0x000fe200080006ff */
[----:B------:R-:W2:Y:S03]  /*0c40*/  FENCE.VIEW.ASYNC.S ;  /* 0x00000000000073c6 */ /* 0x000ea60000000000 */
[----:B--2---:R4:W2:Y:S08]  /*0c50*/  SYNCS.EXCH.64 URZ, [UR6+0x150], UR8 ;  /* 0x0001500806ff75b2 */ /* 0x0048b00008000100 */
[----:B------:R4:W3:Y:S02]  /*0c60*/  SYNCS.EXCH.64 URZ, [UR6+0x158], UR4 ;  /* 0x0001580406ff75b2 */ /* 0x0008e40008000100 */
[----:B----4-:R-:W-:Y:S01]  /*0c70*/  NOP ;  /* 0x0000000000007918 */ /* 0x010fe20000000000 */
.L_x_13:
[----:B------:R-:W4:Y:S01]  /*0c80*/  SHFL.IDX PT, R0, R46, RZ, 0x1f ;  /* 0x00001fff2e007589 */ /* 0x000f2200000e0000 */
[----:B------:R-:W-:Y:S01]  /*0c90*/  ISETP.NE.OR P1, PT, RZ, UR18, !P1 ;  /* 0x00000012ff007c0c */ /* 0x000fe2000cf25670 */
[----:B------:R-:W-:Y:S01]  /*0ca0*/  NOP ;  /* 0x0000000000007918 */ /* 0x000fe20000000000 */
[----:B----4-:R-:W-:-:S13]  /*0cb0*/  ISETP.NE.AND P0, PT, R0, 0x5, PT ;  /* 0x000000050000780c */ /* 0x010fda0003f05270 */
[----:B------:R-:W-:Y:S05]  /*0cc0*/  @P0 BRA `(.L_x_14) ;  /* 0x0000000000480947 */ /* 0x000fea0003800000 */
[----:B------:R-:W4:Y:S01]  /*0cd0*/  S2UR UR5, SR_CgaCtaId ;  /* 0x00000000000579c3 */ /* 0x000f220000008800 */
[----:B--23--:R-:W-:Y:S01]  /*0ce0*/  UMOV UR4, 0x400 ;  /* 0x0000040000047882 */ /* 0x00cfe20000000000 */
        /* <DEDUP_REMOVED lines=9> */
[----:B----4-:R-:W-:Y:S01]  /*0d80*/  ULEA UR4, UR5, UR4, 0x18 ;  /* 0x0000000405047291 */ /* 0x010fe2000f8ec0ff */
[----:B------:R-:W2:Y:S11]  /*0d90*/  FENCE.VIEW.ASYNC.S ;  /* 0x00000000000073c6 */ /* 0x000eb60000000000 */
[----:B--2---:R4:W2:Y:S01]  /*0da0*/  SYNCS.EXCH.64 URZ, [UR4+0x160], UR6 ;  /* 0x0001600604ff75b2 */ /* 0x0048a20008000100 */
[----:B------:R4:W3:Y:S01]  /*0db0*/  SYNCS.EXCH.64 URZ, [UR4+0x170], UR8 ;  /* 0x0001700804ff75b2 */ /* 0x0008e20008000100 */
[----:B------:R4:W1:Y:S01]  /*0dc0*/  SYNCS.EXCH.64 URZ, [UR4+0x168], UR6 ;  /* 0x0001680604ff75b2 */ /* 0x0008620008000100 */
[----:B------:R4:W1:Y:S02]  /*0dd0*/  SYNCS.EXCH.64 URZ, [UR4+0x178], UR8 ;  /* 0x0001780804ff75b2 */ /* 0x0008640008000100 */
[----:B----4-:R-:W-:Y:S01]  /*0de0*/  NOP ;  /* 0x0000000000007918 */ /* 0x010fe20000000000 */
.L_x_14:
[----:B--23--:R-:W2:Y:S01]  /*0df0*/  S2UR UR7, SR_CgaCtaId ;  /* 0x00000000000779c3 */ /* 0x00cea20000008800 */
[----:B------:R-:W-:Y:S01]  /*0e00*/  VOTEU.ALL UP0, P1 ;  /* 0x0000000000ff7886 */ /* 0x000fe20000800000 */
[----:B------:R-:W-:Y:S01]  /*0e10*/  UMOV UR4, 0x20 ;  /* 0x0000002000047882 */ /* 0x000fe20000000000 */
[----:B------:R-:W-:Y:S01]  /*0e20*/  NOP ;  /* 0x0000000000007918 */ /* 0x000fe20000000000 */
[----:B------:R-:W-:Y:S01]  /*0e30*/  LOP3.LUT R3, R55, 0x1f, RZ, 0xc0, !PT ;  /* 0x0000001f37037812 */ /* 0x000fe200078ec0ff */
[----:B------:R-:W-:Y:S01]  /*0e40*/  UISETP.NE.AND UP4, UPT, UR18, URZ, UPT ;  /* 0x000000ff1200728c */ /* 0x000fe2000bf85270 */
[----:B------:R-:W-:Y:S01]  /*0e50*/  @!UP0 UMOV UR6, 0x400 ;  /* 0x0000040000068882 */ /* 0x000fe20000000000 */
[----:B------:R-:W-:-:S04]  /*0e60*/  @!UP0 UIADD3 UR4, UPT, UPT, -UR4, 0x100000, URZ ;  /* 0x0010000004048890 */ /* 0x000fc8000fffe1ff */
[----:B------:R-:W-:Y:S02]  /*0e70*/  @!UP0 USHF.L.U32 UR5, UR4, 0xb, URZ ;  /* 0x0000000b04058899 */ /* 0x000fe400080006ff */
[----:B------:R-:W-:Y:S02]  /*0e80*/  @!UP0 USHF.L.U32 UR4, UR4, 0x1, URZ ;  /* 0x0000000104048899 */ /* 0x000fe400080006ff */
[----:B--2---:R-:W-:Y:S01]  /*0e90*/  @!UP0 ULEA UR6, UR7, UR6, 0x18 ;  /* 0x0000000607068291 */ /* 0x004fe2000f8ec0ff */
[----:B------:R-:W2:Y:S01]  /*0ea0*/  LDCU UR7, c[0x0][0x36c] ;  /* 0x00006d80ff0777ac */ /* 0x000ea20008000800 */
[----:B------:R-:W-:Y:S01]  /*0eb0*/  VOTEU.ALL UP0, P1 ;  /* 0x0000000000ff7886 */ /* 0x000fe20000800000 */
[----:B------:R-:W3:Y:S09]  /*0ec0*/  FENCE.VIEW.ASYNC.S ;  /* 0x00000000000073c6 */ /* 0x000ef20000000000 */
[----:B---3--:R3:W4:Y:S01]  /*0ed0*/  @!UP0 SYNCS.EXCH.64 URZ, [UR6+0x180], UR4 ;  /* 0x0001800406ff85b2 */ /* 0x0087220008000100 */
[----:B--2---:R-:W-:-:S09]  /*0ee0*/  UISETP.EQ.U32.AND UP6, UPT, UR7, 0x1, UPT ;  /* 0x000000010700788c */ /* 0x004fd2000bfc2070 */
[----:B---3--:R-:W-:Y:S05]  /*0ef0*/  BRA.U !UP6, `(.L_x_15) ;  /* 0x000000010e087547 */ /* 0x008fea000b800000 */
[----:B-1--4-:R-:W-:Y:S01]  /*0f00*/  UCGABAR_ARV ;  /* 0x00000000000079c7 */ /* 0x012fe20008000000 */
[----:B------:R-:W-:Y:S05]  /*0f10*/  BRA `(.L_x_16) ;  /* 0x0000000000047947 */ /* 0x000fea0003800000 */
.L_x_15:
[----:B-1--4-:R-:W-:Y:S01]  /*0f20*/  NOP ;  /* 0x0000000000007918 */ /* 0x012fe20000000000 */
.L_x_16:
[----:B------:R-:W1:Y:S01]  /*0f30*/  S2UR UR21, SR_CTAID.X ;  /* 0x00000000001579c3 */ /* 0x000e620000002500 */
[----:B------:R-:W-:-:S05]  /*0f40*/  CS2R.32 R50, SR_CgaSize ;  /* 0x0000000000327805 */ /* 0x000fca0000008a00 */
[----:B------:R-:W-:-:S05]  /*0f50*/  IMAD R50, R50, -0xa0, RZ ;  /* 0xffffff6032327824 */ /* 0x000fca00078e02ff */
[----:B------:R-:W-:-:S14]  /*0f60*/  R2UR UR5, R50 ;  /* 0x00000000320572ca */ /* 0x000fdc00000e0000 */
[----:B------:R-:W2:Y:S01]  /*0f70*/  LDCU UR5, c[0x0][UR5+0x2b0] ;  /* 0x00005600050577ac */ /* 0x000ea20008000800 */
[----:B------:R-:W-:-:S05]  /*0f80*/  CS2R.32 R50, SR_CgaSize ;  /* 0x0000000000327805 */ /* 0x000fca0000008a00 */
[----:B------:R-:W-:-:S05]  /*0f90*/  IMAD R50, R50, -0xa0, RZ ;  /* 0xffffff6032327824 */ /* 0x000fca00078e02ff */
[----:B------:R-:W-:-:S14]  /*0fa0*/  R2UR UR4, R50 ;  /* 0x00000000320472ca */ /* 0x000fdc00000e0000 */
[----:B------:R-:W3:Y:S01]  /*0fb0*/  LDCU UR4, c[0x0][UR4+0x2b4] ;  /* 0x00005680040477ac */ /* 0x000ee20008000800 */
[----:B------:R-:W4:Y:S01]  /*0fc0*/  S2UR UR20, SR_CTAID.Y ;  /* 0x00000000001479c3 */ /* 0x000f220000002600 */
[----:B------:R-:W-:-:S05]  /*0fd0*/  CS2R.32 R50, SR_CgaSize ;  /* 0x0000000000327805 */ /* 0x000fca0000008a00 */
[----:B------:R-:W-:-:S05]  /*0fe0*/  IMAD R50, R50, -0xa0, RZ ;  /* 0xffffff6032327824 */ /* 0x000fca00078e02ff */
[----:B------:R-:W-:-:S14]  /*0ff0*/  R2UR UR7, R50 ;  /* 0x00000000320772ca */ /* 0x000fdc00000e0000 */
[----:B------:R-:W3:Y:S01]  /*1000*/  LDCU UR7, c[0x0][UR7+0x2a0] ;  /* 0x00005400070777ac */ /* 0x000ee20008000800 */
[----:B------:R-:W-:-:S05]  /*1010*/  CS2R.32 R50, SR_CgaSize ;  /* 0x0000000000327805 */ /* 0x000fca0000008a00 */
[----:B------:R-:W-:-:S05]  /*1020*/  IMAD R50, R50, -0xa0, RZ ;  /* 0xffffff6032327824 */ /* 0x000fca00078e02ff */
[----:B------:R-:W-:-:S14]  /*1030*/  R2UR UR8, R50 ;  /* 0x00000000320872ca */ /* 0x000fdc00000e0000 */
[----:B------:R-:W3:Y:S01]  /*1040*/  LDCU UR8, c[0x0][UR8+0x2a4] ;  /* 0x00005480080877ac */ /* 0x000ee20008000800 */
[----:B------:R-:W3:Y:S01]  /*1050*/  LDCU UR19, c[0x0][0xb24] ;  /* 0x00016480ff1377ac */ /* 0x000ee20008000800 */
[----:B------:R-:W3:Y:S01]  /*1060*/  LDCU UR39, c[0x0][0xb24] ;  /* 0x00016480ff2777ac */ /* 0x000ee20008000800 */
[----:B-1----:R-:W-:Y:S01]  /*1070*/  I2FP.F32.U32 R2, UR21 ;  /* 0x0000001500027c45 */ /* 0x002fe20008201000 */
[----:B------:R-:W1:Y:S04]  /*1080*/  LDCU UR24, c[0x0][0xb30] ;  /* 0x00016600ff1877ac */ /* 0x000e680008000800 */
[----:B--2---:R-:W-:Y:S01]  /*1090*/  FMUL R2, R2, UR5 ;  /* 0x0000000502027c20 */ /* 0x004fe20008400000 */
[----:B----4-:R-:W-:-:S05]  /*10a0*/  I2FP.F32.U32 R0, UR20 ;  /* 0x0000001400007c45 */ /* 0x010fca0008201000 */
[----:B------:R-:W2:Y:S01]  /*10b0*/  F2I.U32.TRUNC.NTZ R2, R2 ;  /* 0x0000000200027305 */ /* 0x000ea2000020f000 */
[----:B---3--:R-:W-:-:S07]  /*10c0*/  FMUL R0, R0, UR4 ;  /* 0x0000000400007c20 */ /* 0x008fce0008400000 */
[----:B------:R-:W3:Y:S01]  /*10d0*/  F2I.U32.TRUNC.NTZ R0, R0 ;  /* 0x0000000000007305 */ /* 0x000ee2000020f000 */
[----:B--2---:R-:W-:Y:S02]  /*10e0*/  R2UR UR4, R2 ;  /* 0x00000000020472ca */ /* 0x004fe400000e0000 */
[----:B------:R-:W-:Y:S02]  /*10f0*/  PRMT R2, RZ, 0x7610, R2 ;  /* 0x00007610ff027816 */ /* 0x000fe40000000002 */
[----:B---3--:R-:W-:Y:S02]  /*1100*/  R2UR UR6, R0 ;  /* 0x00000000000672ca */ /* 0x008fe400000e0000 */
[----:B------:R-:W-:-:S07]  /*1110*/  PRMT R0, RZ, 0x7610, R0 ;  /* 0x00007610ff007816 */ /* 0x000fce0000000000 */
[----:B------:R-:W-:-:S04]  /*1120*/  UIADD3 UR5, UPT, UPT, -UR4, URZ, URZ ;  /* 0x000000ff04057290 */ /* 0x000fc8000fffe1ff */
[----:B------:R-:W-:Y:S02]  /*1130*/  UIMAD UR5, UR7, UR5, UR21 ;  /* 0x00000005070572a4 */ /* 0x000fe4000f8e0215 */
[----:B------:R-:W-:-:S04]  /*1140*/  UIADD3 UR4, UPT, UPT, -UR6, URZ, URZ ;  /* 0x000000ff06047290 */ /* 0x000fc8000fffe1ff */
[----:B------:R-:W-:Y:S01]  /*1150*/  IMAD.U32 R50, RZ, RZ, UR5 ;  /* 0x00000005ff327e24 */ /* 0x000fe2000f8e00ff */
[----:B------:R-:W-:-:S06]  /*1160*/  UIMAD UR4, UR8, UR4, UR20 ;  /* 0x00000004080472a4 */ /* 0x000fcc000f8e0214 */
[----:B------:R-:W-:Y:S01]  /*1170*/  IMAD.U32 R49, RZ, RZ, UR4 ;  /* 0x00000004ff317e24 */ /* 0x000fe2000f8e00ff */
[----:B-1----:R-:W-:Y:S06]  /*1180*/  BRA.U UP4, `(.L_x_17) ;  /* 0x0000000104307547 */ /* 0x002fec000b800000 */
[----:B------:R-:W-:Y:S01]  /*1190*/  R2UR UR5, R49 ;  /* 0x00000000310572ca */ /* 0x000fe200000e0000 */
[----:B------:R-:W-:Y:S01]  /*11a0*/  UMOV UR7, 0x3 ;  /* 0x0000000300077882 */ /* 0x000fe20000000000 */
[----:B------:R-:W-:-:S11]  /*11b0*/  R2UR UR4, R50 ;  /* 0x00000000320472ca */ /* 0x000fd600000e0000 */
[----:B------:R-:W-:-:S04]  /*11c0*/  UISETP.NE.AND UP0, UPT, UR5, URZ, UPT ;  /* 0x000000ff0500728c */ /* 0x000fc8000bf05270 */
[----:B------:R-:W-:Y:S02]  /*11d0*/  UISETP.LT.U32.OR UP0, UPT, UR4, 0x2, !UP0 ;  /* 0x000000020400788c */ /* 0x000fe4000c701470 */
[----:B------:R-:W-:Y:S02]  /*11e0*/  ULOP3.LUT UR4, UR4, 0xfffffffe, URZ, 0xc0, !UPT ;  /* 0xfffffffe04047892 */ /* 0x000fe4000f8ec0ff */
[----:B------:R-:W-:Y:S02]  /*11f0*/  USEL UR6, URZ, 0x1, !UP0 ;  /* 0x00000001ff067887 */ /* 0x000fe4000c000000 */
[----:B------:R-:W-:Y:S02]  /*1200*/  USEL UR5, URZ, 0x2, !UP0 ;  /* 0x00000002ff057887 */ /* 0x000fe4000c000000 */
[----:B------:R-:W-:Y:S02]  /*1210*/  USHF.L.U32 UR4, UR7, UR4, URZ ;  /* 0x0000000407047299 */ /* 0x000fe400080006ff */
[----:B------:R-:W-:-:S04]  /*1220*/  UIADD3 UR5, UPT, UPT, UR6, UR5, URZ ;  /* 0x0000000506057290 */ /* 0x000fc8000fffe0ff */
[----:B------:R-:W-:Y:S02]  /*1230*/  IMAD.U32 R0, RZ, RZ, UR4 ;  /* 0x00000004ff007e24 */ /* 0x000fe4000f8e00ff */
[----:B------:R-:W-:-:S07]  /*1240*/  IMAD.U32 R2, RZ, RZ, UR5 ;  /* 0x00000005ff027e24 */ /* 0x000fce000f8e00ff */
.L_x_17:
[----:B------:R-:W1:Y:S01]  /*1250*/  S2UR UR46, SR_CTAID.Z ;  /* 0x00000000002e79c3 */ /* 0x000e620000002700 */
[----:B------:R-:W-:Y:S01]  /*1260*/  UISETP.GE.AND UP0, UPT, UR19, 0x1, UPT ;  /* 0x000000011300788c */ /* 0x000fe2000bf06270 */
[----:B------:R-:W-:-:S08]  /*1270*/  UMOV UR44, UR21 ;  /* 0x00000015002c7c82 */ /* 0x000fd00008000000 */
[----:B------:R-:W-:Y:S05]  /*1280*/  BRA.U !UP0, `(.L_x_18) ;  /* 0x0000000108d47547 */ /* 0x000fea000b800000 */
[----:B------:R-:W2:Y:S01]  /*1290*/  LDCU.128 UR12, c[0x0][0xb10] ;  /* 0x00016200ff0c77ac */ /* 0x000ea20008000c00 */
[----:B------:R-:W3:Y:S01]  /*12a0*/  LDCU UR22, c[0x0][0xb0c] ;  /* 0x00016180ff1677ac */ /* 0x000ee20008000800 */
[----:B------:R-:W4:Y:S01]  /*12b0*/  LDCU UR6, c[0x0][0x370] ;  /* 0x00006e00ff0677ac */ /* 0x000f220008000800 */
[----:B------:R-:W1:Y:S01]  /*12c0*/  LDCU UR7, c[0x0][0x374] ;  /* 0x00006e80ff0777ac */ /* 0x000e620008000800 */
[----:B------:R-:W1:Y:S01]  /*12d0*/  LDCU UR23, c[0x0][0xb20] ;  /* 0x00016400ff1777ac */ /* 0x000e620008000800 */
[----:B--2---:R-:W-:Y:S02]  /*12e0*/  UIMAD.WIDE.U32 UR4, UR21, UR12, URZ ;  /* 0x0000000c150472a5 */ /* 0x004fe4000f8e00ff */
[----:B---3--:R-:W-:Y:S01]  /*12f0*/  UISETP.NE.AND UP0, UPT, UR22, 0x1, UPT ;  /* 0x000000011600788c */ /* 0x008fe2000bf05270 */
[----:B------:R-:W2:Y:S01]  /*1300*/  LDCU.64 UR8, c[0x0][0xb28] ;  /* 0x00016500ff0877ac */ /* 0x000ea20008000a00 */
[----:B----4-:R-:W-:-:S03]  /*1310*/  UIMAD.WIDE.U32 UR10, UR6, UR12, URZ ;  /* 0x0000000c060a72a5 */ /* 0x010fc6000f8e00ff */
[----:B------:R-:W-:Y:S01]  /*1320*/  UMOV UR4, UR5 ;  /* 0x0000000500047c82 */ /* 0x000fe20008000000 */
[----:B------:R-:W-:Y:S02]  /*1330*/  UISETP.NE.AND UP2, UPT, UR19, 0x1, UPT ;  /* 0x000000011300788c */ /* 0x000fe4000bf45270 */
[----:B------:R-:W-:Y:S01]  /*1340*/  USHF.R.U32.HI UR4, URZ, UR13, UR4 ;  /* 0x0000000dff047299 */ /* 0x000fe20008011604 */
[----:B------:R-:W-:Y:S01]  /*1350*/  UMOV UR10, UR11 ;  /* 0x0000000b000a7c82 */ /* 0x000fe20008000000 */
[----:B------:R-:W-:Y:S02]  /*1360*/  UIMAD.WIDE.U32 UR16, UR20, UR15, URZ ;  /* 0x0000000f141072a5 */ /* 0x000fe4000f8e00ff */
[----:B------:R-:W-:Y:S02]  /*1370*/  USEL UR5, UR21, UR4, !UP0 ;  /* 0x0000000415057287 */ /* 0x000fe4000c000000 */
[----:B------:R-:W-:Y:S02]  /*1380*/  @UP0 USHF.R.U32.HI UR6, URZ, UR13, UR10 ;  /* 0x0000000dff060299 */ /* 0x000fe4000801160a */
[----:B------:R-:W-:-:S02]  /*1390*/  UISETP.NE.AND UP0, UPT, UR14, 0x1, UPT ;  /* 0x000000010e00788c */ /* 0x000fc4000bf05270 */
[----:B-1----:R-:W-:Y:S02]  /*13a0*/  UIMAD.WIDE.U32 UR10, UR7, UR15, URZ ;  /* 0x0000000f070a72a5 */ /* 0x002fe4000f8e00ff */
[----:B--2---:R-:W-:Y:S01]  /*13b0*/  UIMAD.WIDE.U32 UR12, UR6, UR8, URZ ;  /* 0x00000008060c72a5 */ /* 0x004fe2000f8e00ff */
[----:B------:R-:W-:Y:S01]  /*13c0*/  UMOV UR4, UR17 ;  /* 0x0000001100047c82 */ /* 0x000fe20008000000 */
[----:B------:R-:W-:-:S03]  /*13d0*/  UIADD3 UR44, UPT, UPT, -UR5, URZ, URZ ;  /* 0x000000ff052c7290 */ /* 0x000fc6000fffe1ff */
[----:B------:R-:W-:Y:S01]  /*13e0*/  UMOV UR10, UR11 ;  /* 0x0000000b000a7c82 */ /* 0x000fe20008000000 */
[----:B------:R-:W-:Y:S02]  /*13f0*/  USHF.R.U32.HI UR4, URZ, UR23, UR4 ;  /* 0x00000017ff047299 */ /* 0x000fe40008011604 */
[----:B------:R-:W-:Y:S01]  /*1400*/  @UP0 USHF.R.U32.HI UR7, URZ, UR23, UR10 ;  /* 0x00000017ff070299 */ /* 0x000fe2000801160a */
[----:B------:R-:W-:Y:S01]  /*1410*/  UMOV UR12, UR13 ;  /* 0x0000000d000c7c82 */ /* 0x000fe20008000000 */
[----:B------:R-:W-:Y:S02]  /*1420*/  USEL UR4, UR20, UR4, !UP0 ;  /* 0x0000000414047287 */ /* 0x000fe4000c000000 */
[----:B------:R-:W-:Y:S02]  /*1430*/  UIMAD.WIDE.U32 UR10, UR7, UR8, URZ ;  /* 0x00000008070a72a5 */ /* 0x000fe4000f8e00ff */
[----:B------:R-:W-:Y:S02]  /*1440*/  @UP2 USHF.R.U32.HI UR6, URZ, UR9, UR12 ;  /* 0x00000009ff062299 */ /* 0x000fe4000801160c */
[----:B------:R-:W-:-:S02]  /*1450*/  UIMAD.WIDE.U32 UR12, UR4, UR8, URZ ;  /* 0x00000008040c72a5 */ /* 0x000fc4000f8e00ff */
[----:B------:R-:W-:Y:S01]  /*1460*/  UIMAD UR44, UR22, UR44, UR21 ;  /* 0x0000002c162c72a4 */ /* 0x000fe2000f8e0215 */
[----:B------:R-:W-:Y:S02]  /*1470*/  UMOV UR10, UR11 ;  /* 0x0000000b000a7c82 */ /* 0x000fe40008000000 */
[----:B------:R-:W-:Y:S02]  /*1480*/  @UP2 USHF.R.U32.HI UR7, URZ, UR9, UR10 ;  /* 0x00000009ff072299 */ /* 0x000fe4000801160a */
[----:B------:R-:W-:Y:S02]  /*1490*/  UIMAD UR10, UR6, UR19, URZ ;  /* 0x00000013060a72a4 */ /* 0x000fe4000f8e02ff */
[----:B------:R-:W-:-:S04]  /*14a0*/  UIMAD UR7, UR7, UR19, URZ ;  /* 0x00000013070772a4 */ /* 0x000fc8000f8e02ff */
[----:B------:R-:W-:-:S03]  /*14b0*/  UISETP.GE.AND UP0, UPT, UR4, UR7, UPT ;  /* 0x000000070400728c */ /* 0x000fc6000bf06270 */
[----:B------:R-:W-:Y:S01]  /*14c0*/  UMOV UR7, UR13 ;  /* 0x0000000d00077c82 */ /* 0x000fe20008000000 */
[----:B------:R-:W-:Y:S02]  /*14d0*/  UISETP.GE.OR UP0, UPT, UR5, UR10, UP0 ;  /* 0x0000000a0500728c */ /* 0x000fe40008706670 */
[----:B------:R-:W-:Y:S02]  /*14e0*/  UIMAD.WIDE.U32 UR10, UR5, UR8, URZ ;  /* 0x00000008050a72a5 */ /* 0x000fe4000f8e00ff */
[----:B------:R-:W-:Y:S02]  /*14f0*/  USHF.R.U32.HI UR7, URZ, UR9, UR7 ;  /* 0x00000009ff077299 */ /* 0x000fe40008011607 */
[----:B------:R-:W-:Y:S02]  /*1500*/  UIADD3 UR10, UPT, UPT, -UR4, URZ, URZ ;  /* 0x000000ff040a7290 */ /* 0x000fe4000fffe1ff */
[----:B------:R-:W-:Y:S02]  /*1510*/  USEL UR7, UR4, UR7, !UP2 ;  /* 0x0000000704077287 */ /* 0x000fe4000d000000 */
[----:B------:R-:W-:Y:S01]  /*1520*/  UIMAD UR10, UR14, UR10, UR20 ;  /* 0x0000000a0e0a72a4 */ /* 0x000fe2000f8e0214 */
[----:B------:R-:W-:-:S02]  /*1530*/  @!UP0 UMOV UR8, UR11 ;  /* 0x0000000b00088c82 */ /* 0x000fc40008000000 */
[----:B------:R-:W-:Y:S02]  /*1540*/  @!UP0 USHF.R.U32.HI UR8, URZ, UR9, UR8 ;  /* 0x00000009ff088299 */ /* 0x000fe40008011608 */
[----:B------:R-:W-:Y:S02]  /*1550*/  UIADD3 UR9, UPT, UPT, -UR7, URZ, URZ ;  /* 0x000000ff07097290 */ /* 0x000fe4000fffe1ff */
[----:B------:R-:W-:Y:S02]  /*1560*/  @!UP0 USEL UR8, UR5, UR8, !UP2 ;  /* 0x0000000805088287 */ /* 0x000fe4000d000000 */
[----:B------:R-:W-:Y:S02]  /*1570*/  UIMAD UR9, UR19, UR9, UR4 ;  /* 0x00000009130972a4 */ /* 0x000fe4000f8e0204 */
[----:B------:R-:W-:Y:S02]  /*1580*/  @!UP0 UIADD3 UR7, UPT, UPT, UR7, -UR8, URZ ;  /* 0x8000000807078290 */ /* 0x000fe4000fffe0ff */
[----:B------:R-:W-:-:S02]  /*1590*/  @!UP0 UIMAD UR6, UR9, UR6, UR8 ;  /* 0x00000006090682a4 */ /* 0x000fc4000f8e0208 */
[----:B------:R-:W-:-:S04]  /*15a0*/  @!UP0 UIMAD UR4, UR7, UR19, UR5 ;  /* 0x00000013070482a4 */ /* 0x000fc8000f8e0205 */
[----:B------:R-:W-:Y:S01]  /*15b0*/  UIMAD UR20, UR4, UR14, UR10 ;  /* 0x0000000e041472a4 */ /* 0x000fe2000f8e020a */
[----:B------:R-:W-:Y:S02]  /*15c0*/  @!UP0 UMOV UR5, UR6 ;  /* 0x0000000600058c82 */ /* 0x000fe40008000000 */
[----:B------:R-:W-:-:S12]  /*15d0*/  UIMAD UR44, UR5, UR22, UR44 ;  /* 0x00000016052c72a4 */ /* 0x000fd8000f8e022c */
.L_x_18:
[----:B------:R-:W-:-:S09]  /*15e0*/  UISETP.NE.AND UP0, UPT, UR24, 0x1, UPT ;  /* 0x000000011800788c */ /* 0x000fd2000bf05270 */
[----:B------:R-:W-:Y:S05]  /*15f0*/  BRA.U UP0, `(.L_x_19) ;  /* 0x0000000100407547 */ /* 0x000fea000b800000 */
[----:B------:R-:W2:Y:S01]  /*1600*/  LDCU.128 UR8, c[0x0][0xb10] ;  /* 0x00016200ff0877ac */ /* 0x000ea20008000c00 */
[----:B------:R-:W3:Y:S01]  /*1610*/  LDCU UR12, c[0x0][0xb0c] ;  /* 0x00016180ff0c77ac */ /* 0x000ee20008000800 */
[----:B------:R-:W4:Y:S01]  /*1620*/  LDCU UR13, c[0x0][0xb20] ;  /* 0x00016400ff0d77ac */ /* 0x000f220008000800 */
[----:B--2---:R-:W-:Y:S02]  /*1630*/  UIMAD.WIDE.U32 UR4, UR44, UR8, URZ ;  /* 0x000000082c0472a5 */ /* 0x004fe4000f8e00ff */
[----:B------:R-:W-:Y:S02]  /*1640*/  UIMAD.WIDE.U32 UR6, UR20, UR11, URZ ;  /* 0x0000000b140672a5 */ /* 0x000fe4000f8e00ff */
[----:B---3--:R-:W-:Y:S02]  /*1650*/  UISETP.NE.AND UP0, UPT, UR12, 0x1, UPT ;  /* 0x000000010c00788c */ /* 0x008fe4000bf05270 */
[----:B------:R-:W-:-:S03]  /*1660*/  USHF.R.U32.HI UR5, URZ, UR9, UR5 ;  /* 0x00000009ff057299 */ /* 0x000fc60008011605 */
[----:B------:R-:W-:Y:S01]  /*1670*/  UMOV UR4, UR7 ;  /* 0x0000000700047c82 */ /* 0x000fe20008000000 */
[----:B------:R-:W-:Y:S02]  /*1680*/  USEL UR5, UR44, UR5, !UP0 ;  /* 0x000000052c057287 */ /* 0x000fe4000c000000 */
[----:B------:R-:W-:Y:S02]  /*1690*/  UISETP.NE.AND UP0, UPT, UR10, 0x1, UPT ;  /* 0x000000010a00788c */ /* 0x000fe4000bf05270 */
[----:B----4-:R-:W-:-:S04]  /*16a0*/  USHF.R.U32.HI UR4, URZ, UR13, UR4 ;  /* 0x0000000dff047299 */ /* 0x010fc80008011604 */
[----:B------:R-:W-:-:S04]  /*16b0*/  USEL UR4, UR20, UR4, !UP0 ;  /* 0x0000000414047287 */ /* 0x000fc8000c000000 */
[----:B------:R-:W-:Y:S02]  /*16c0*/  UIADD3 UR6, UPT, UPT, -UR4, UR5, URZ ;  /* 0x0000000504067290 */ /* 0x000fe4000fffe1ff */
[----:B------:R-:W-:Y:S02]  /*16d0*/  UIADD3 UR4, UPT, UPT, UR4, -UR5, URZ ;  /* 0x8000000504047290 */ /* 0x000fe4000fffe0ff */
[----:B------:R-:W-:Y:S02]  /*16e0*/  UIMAD UR20, UR6, UR10, UR20 ;  /* 0x0000000a061472a4 */ /* 0x000fe4000f8e0214 */
[----:B------:R-:W-:-:S12]  /*16f0*/  UIMAD UR44, UR4, UR12, UR44 ;  /* 0x0000000c042c72a4 */ /* 0x000fd8000f8e022c */
.L_x_19:
[----:B------:R-:W-:Y:S05]  /*1700*/  BRA.U !UP6, `(.L_x_20) ;  /* 0x000000010e0c7547 */ /* 0x000fea000b800000 */
[----:B------:R-:W-:Y:S01]  /*1710*/  UCGABAR_WAIT ;  /* 0x0000000000007dc7 */ /* 0x000fe20008000000 */
[----:B------:R-:W-:Y:S01]  /*1720*/  CCTL.IVALL ;  /* 0x00000000ff00798f */ /* 0x000fe20002000000 */
[----:B------:R-:W-:Y:S05]  /*1730*/  BRA `(.L_x_21) ;  /* 0x0000000000047947 */ /* 0x000fea0003800000 */
.L_x_20:
[----:B------:R-:W-:Y:S06]  /*1740*/  BAR.SYNC.DEFER_BLOCKING 0x0 ;  /* 0x0000000000007b1d */ /* 0x000fec0000010000 */
.L_x_21:
[----:B------:R-:W-:Y:S05]  /*1750*/  BRA.U UP5, `(.L_x_22) ;  /* 0x0000001d05ec7547 */ /* 0x000fea000b800000 */
[----:B------:R-:W2:Y:S01]  /*1760*/  LDCU UR5, c[0x0][0x388] ;  /* 0x00007100ff0577ac */ /* 0x000ea20008000800 */
[----:B------:R-:W-:Y:S01]  /*1770*/  PLOP3.LUT P1, PT, PT, PT, UP3, 0x80, 0x8 ;  /* 0x000000000008781c */ /* 0x000fe20003f2f038 */
[----:B------:R-:W-:Y:S01]  /*1780*/  IMAD.MOV.U32 R2, RZ, RZ, RZ ;  /* 0x000000ffff027224 */ /* 0x000fe200078e00ff */
[----:B------:R-:W-:Y:S01]  /*1790*/  ISETP.EQ.OR P2, PT, R3, RZ, P3 ;  /* 0x000000ff0300720c */ /* 0x000fe20001f42670 */
[----:B------:R-:W3:Y:S01]  /*17a0*/  LDCU UR6, c[0x0][0x38c] ;  /* 0x00007180ff0677ac */ /* 0x000ee20008000800 */
[----:B------:R-:W-:Y:S01]  /*17b0*/  PLOP3.LUT P1, PT, P1, PT, PT, 0x8, 0x80 ;  /* 0x000000000080781c */ /* 0x000fe20000f2e170 */
[----:B------:R-:W4:Y:S01]  /*17c0*/  LDCU UR48, c[0x0][0x390] ;  /* 0x00007200ff3077ac */ /* 0x000f220008000800 */
[----:B------:R-:W-:Y:S01]  /*17d0*/  UISETP.NE.AND UP1, UPT, UR18, URZ, UPT ;  /* 0x000000ff1200728c */ /* 0x000fe2000bf25270 */
[----:B------:R-:W1:Y:S01]  /*17e0*/  LDCU UR47, c[0x0][0x370] ;  /* 0x00006e00ff2f77ac */ /* 0x000e620008000800 */
[----:B--2---:R-:W-:Y:S01]  /*17f0*/  UIADD3 UR5, UPT, UPT, UR5, 0x3f, URZ ;  /* 0x0000003f05057890 */ /* 0x004fe2000fffe0ff */
[----:B------:R-:W2:Y:S03]  /*1800*/  LDCU.64 UR36, c[0x0][0x348] ;  /* 0x00006900ff2477ac */ /* 0x000ea60008000a00 */
[----:B------:R-:W-:-:S02]  /*1810*/  USHF.R.S32.HI UR4, URZ, 0x1f, UR5 ;  /* 0x0000001fff047899 */ /* 0x000fc40008011405 */
[----:B------:R-:W-:Y:S02]  /*1820*/  USHF.L.U32 UR51, UR21, 0x6, URZ ;  /* 0x0000000615337899 */ /* 0x000fe400080006ff */
[----:B------:R-:W-:Y:S02]  /*1830*/  ULEA.HI UR4, UR4, UR5, URZ, 0x6 ;  /* 0x0000000504047291 */ /* 0x000fe4000f8f30ff */
[----:B------:R-:W-:Y:S02]  /*1840*/  USHF.L.U32 UR5, UR21, 0x5, URZ ;  /* 0x0000000515057899 */ /* 0x000fe400080006ff */
[----:B------:R-:W-:Y:S02]  /*1850*/  USHF.R.S32.HI UR4, URZ, 0x6, UR4 ;  /* 0x00000006ff047899 */ /* 0x000fe40008011404 */
[----:B------:R-:W-:Y:S02]  /*1860*/  ULOP3.LUT UR50, UR5, 0x20, URZ, 0xc0, !UPT ;  /* 0x0000002005327892 */ /* 0x000fe4000f8ec0ff */
[----:B---3--:R-:W-:Y:S01]  /*1870*/  UIMAD UR4, UR4, UR6, URZ ;  /* 0x00000006040472a4 */ /* 0x008fe2000f8e02ff */
[----:B-1----:R-:W1:Y:S03]  /*1880*/  LDCU UR46, c[0x0][0x374] ;  /* 0x00006e80ff2e77ac */ /* 0x002e660008000800 */
[----:B----4-:R-:W-:-:S02]  /*1890*/  UIMAD UR48, UR4, UR48, URZ ;  /* 0x00000030043072a4 */ /* 0x010fc4000f8e02ff */
[----:B------:R-:W-:Y:S02]  /*18a0*/  USEL UR33, UR53, 0x2, UP1 ;  /* 0x0000000235217887 */ /* 0x000fe40008800000 */
[----:B------:R-:W-:Y:S02]  /*18b0*/  UISETP.NE.AND UP2, UPT, UR48, URZ, UPT ;  /* 0x000000ff3000728c */ /* 0x000fe4000bf45270 */
[----:B------:R-:W-:Y:S01]  /*18c0*/  UISETP.LT.U32.AND UP0, UPT, UR48, 0x11, UPT ;  /* 0x000000113000788c */ /* 0x000fe2000bf01070 */
[----:B------:R-:W-:Y:S01]  /*18d0*/  UMOV UR23, 0x1 ;  /* 0x0000000100177882 */ /* 0x000fe20000000000 */
[----:B------:R-:W-:Y:S02]  /*18e0*/  UMOV UR26, URZ ;  /* 0x000000ff001a7c82 */ /* 0x000fe40008000000 */
[----:B------:R-:W-:Y:S01]  /*18f0*/  USEL UR4, UR48, 0x11, UP0 ;  /* 0x0000001130047887 */ /* 0x000fe20008000000 */
[----:B------:R-:W-:Y:S01]  /*1900*/  UMOV UR27, URZ ;  /* 0x000000ff001b7c82 */ /* 0x000fe20008000000 */
[----:B------:R-:W-:-:S02]  /*1910*/  UMOV UR34, URZ ;  /* 0x000000ff00227c82 */ /* 0x000fc40008000000 */
[----:B------:R-:W-:Y:S02]  /*1920*/  UIADD3 UR5, UPT, UPT, UR4, -0x1, URZ ;  /* 0xffffffff04057890 */ /* 0x000fe4000fffe0ff */
[----:B------:R-:W-:Y:S02]  /*1930*/  @!UP2 UIADD3 UR5, UPT, UPT, UR4, URZ, URZ ;  /* 0x000000ff0405a290 */ /* 0x000fe4000fffe0ff */
[----:B------:R-:W-:Y:S02]  /*1940*/  UIADD3 UR45, UPT, UPT, UR48, -UR4, URZ ;  /* 0x80000004302d7290 */ /* 0x000fe4000fffe0ff */
[----:B-12---:R-:W-:-:S12]  /*1950*/  UIADD3 UR49, UPT, UPT, UR5, 0x1, URZ ;  /* 0x0000000105317890 */ /* 0x006fd8000fffe0ff */
.L_x_40:
[----:B------:R-:W1:Y:S01]  /*1960*/  S2UR UR25, SR_CgaCtaId ;  /* 0x00000000001979c3 */ /* 0x000e620000008800 */
[----:B------:R-:W-:Y:S01]  /*1970*/  UMOV UR4, 0x400 ;  /* 0x0000040000047882 */ /* 0x000fe20000000000 */
[----:B------:R-:W-:Y:S01]  /*1980*/  MOV R0, UR23 ;  /* 0x0000001700007c02 */ /* 0x000fe20008000f00 */
[----:B------:R-:W-:Y:S02]  /*1990*/  UISETP.NE.AND UP0, UPT, UR48, URZ, UPT ;  /* 0x000000ff3000728c */ /* 0x000fe4000bf05270 */
[----:B------:R-:W-:Y:S01]  /*19a0*/  ULEA UR10, UR20, UR50, 0x6 ;  /* 0x00000032140a7291 */ /* 0x000fe2000f8e30ff */
[----:B------:R-:W-:Y:S01]  /*19b0*/  SHF.L.U32 R0, R0, 0x1f, RZ ;  /* 0x0000001f00007819 */ /* 0x000fe200000006ff */
[----:B------:R-:W-:Y:S01]  /*19c0*/  UMOV UR24, URZ ;  /* 0x000000ff00187c82 */ /* 0x000fe20008000000 */
[----:B------:R-:W-:Y:S01]  /*19d0*/  UMOV UR13, URZ ;  /* 0x000000ff000d7c82 */ /* 0x000fe20008000000 */
[----:B------:R-:W-:Y:S01]  /*19e0*/  UMOV UR12, URZ ;  /* 0x000000ff000c7c82 */ /* 0x000fe20008000000 */
[----:B-1----:R-:W-:-:S04]  /*19f0*/  ULEA UR25, UR25, UR4, 0x18 ;  /* 0x0000000419197291 */ /* 0x002fc8000f8ec0ff */
[----:B------:R-:W-:-:S09]  /*1a00*/  ULEA UR4, UR26, UR25, 0x3 ;  /* 0x000000191a047291 */ /* 0x000fd2000f8e18ff */
[----:B------:R1:W2:Y:S01]  /*1a10*/  SYNCS.PHASECHK.TRANS64.TRYWAIT P0, [UR4+0x88], R0 ;  /* 0x00008800ff0075a7 */ /* 0x0002a20008001104 */
[----:B------:R-:W-:-:S04]  /*1a20*/  ULEA.HI UR4, UR44, UR44, URZ, 0x1 ;  /* 0x0000002c2c047291 */ /* 0x000fc8000f8f08ff */
[----:B------:R-:W-:-:S04]  /*1a30*/  USHF.L.U32 UR4, UR4, 0x6, URZ ;  /* 0x0000000604047899 */ /* 0x000fc800080006ff */
[----:B------:R-:W-:-:S04]  /*1a40*/  ULOP3.LUT UR4, UR4, 0xffffff80, URZ, 0xc0, !UPT ;  /* 0xffffff8004047892 */ /* 0x000fc8000f8ec0ff */
[----:B------:R-:W-:Y:S01]  /*1a50*/  ULOP3.LUT UR35, UR4, 0x40, UR51, 0xf8, !UPT ;  /* 0x0000004004237892 */ /* 0x000fe2000f8ef833 */
[----:B------:R-:W-:Y:S11]  /*1a60*/  BRA.U !UP0, `(.L_x_23) ;  /* 0x0000000508607547 */ /* 0x000ff6000b800000 */
[----:B------:R-:W3:Y:S01]  /*1a70*/  LDCU.128 UR16, c[0x0][0x480] ;  /* 0x00009000ff1077ac */ /* 0x000ee20008000c00 */
[----:B------:R-:W4:Y:S01]  /*1a80*/  LDCU.64 UR20, c[0x0][0x490] ;  /* 0x00009200ff1477ac */ /* 0x000f220008000a00 */
[----:B------:R-:W1:Y:S01]  /*1a90*/  LDCU.64 UR12, c[0x0][0x4b0] ;  /* 0x00009600ff0c77ac */ /* 0x000e620008000a00 */
[----:B------:R-:W1:Y:S01]  /*1aa0*/  LDCU.64 UR8, c[0x0][0x4d0] ;  /* 0x00009a00ff0877ac */ /* 0x000e620008000a00 */
[----:B------:R-:W1:Y:S01]  /*1ab0*/  LDCU UR43, c[0x0][0x390] ;  /* 0x00007200ff2b77ac */ /* 0x000e620008000800 */
[----:B---3--:R-:W-:Y:S02]  /*1ac0*/  UIMAD.WIDE.U32 UR4, UR35, UR17, URZ ;  /* 0x00000011230472a5 */ /* 0x008fe4000f8e00ff */
[----:B------:R-:W-:Y:S01]  /*1ad0*/  UISETP.NE.AND UP0, UPT, UR16, 0x1, UPT ;  /* 0x000000011000788c */ /* 0x000fe2000bf05270 */
[----:B------:R-:W3:Y:S04]  /*1ae0*/  LDCU UR44, c[0x0][0x38c] ;  /* 0x00007180ff2c77ac */ /* 0x000ee80008000800 */
[----:B------:R-:W-:Y:S01]  /*1af0*/  UMOV UR4, UR5 ;  /* 0x0000000500047c82 */ /* 0x000fe20008000000 */
[----:B------:R-:W1:Y:S01]  /*1b00*/  LDCU.64 UR14, c[0x0][0x4b8] ;  /* 0x00009700ff0e77ac */ /* 0x000e620008000a00 */
[----:B------:R-:W-:-:S02]  /*1b10*/  USHF.R.U32.HI UR6, URZ, UR18, UR4 ;  /* 0x00000012ff067299 */ /* 0x000fc40008011604 */
[----:B------:R-:W-:Y:S02]  /*1b20*/  UIADD3 UR34, UPT, UPT, UR49, UR27, URZ ;  /* 0x0000001b31227290 */ /* 0x000fe4000fffe0ff */
[----:B------:R-:W-:Y:S02]  /*1b30*/  USEL UR6, UR35, UR6, !UP0 ;  /* 0x0000000623067287 */ /* 0x000fe4000c000000 */
[----:B------:R-:W-:Y:S02]  /*1b40*/  UISETP.NE.AND UP0, UPT, UR19, 0x1, UPT ;  /* 0x000000011300788c */ /* 0x000fe4000bf05270 */
[----:B----4-:R-:W-:Y:S02]  /*1b50*/  UIMAD.WIDE.U32 UR4, UR6, UR20, URZ ;  /* 0x00000014060472a5 */ /* 0x010fe4000f8e00ff */
[----:B------:R-:W-:Y:S01]  /*1b60*/  UIADD3 UR7, UPT, UPT, -UR6, URZ, URZ ;  /* 0x000000ff06077290 */ /* 0x000fe2000fffe1ff */
[----:B------:R-:W-:-:S03]  /*1b70*/  UMOV UR24, URZ ;  /* 0x000000ff00187c82 */ /* 0x000fc60008000000 */
[----:B------:R-:W-:Y:S01]  /*1b80*/  UIMAD UR7, UR16, UR7, UR35 ;  /* 0x00000007100772a4 */ /* 0x000fe2000f8e0223 */
[----:B------:R-:W-:Y:S02]  /*1b90*/  UMOV UR4, UR5 ;  /* 0x0000000500047c82 */ /* 0x000fe40008000000 */
[----:B------:R-:W-:Y:S02]  /*1ba0*/  USHF.R.U32.HI UR21, URZ, UR21, UR4 ;  /* 0x00000015ff157299 */ /* 0x000fe40008011604 */
[----:B------:R-:W4:Y:S02]  /*1bb0*/  LDCU.64 UR4, c[0x0][0x4d8] ;  /* 0x00009b00ff0477ac */ /* 0x000f240008000a00 */
[----:B------:R-:W-:-:S04]  /*1bc0*/  USEL UR21, UR6, UR21, !UP0 ;  /* 0x0000001506157287 */ /* 0x000fc8000c000000 */
[----:B------:R-:W-:-:S04]  /*1bd0*/  UIADD3 UR20, UPT, UPT, -UR21, URZ, URZ ;  /* 0x000000ff15147290 */ /* 0x000fc8000fffe1ff */
[----:B------:R-:W-:Y:S02]  /*1be0*/  UIMAD UR20, UR19, UR20, UR6 ;  /* 0x00000014131472a4 */ /* 0x000fe4000f8e0206 */
[----:B-1----:R-:W-:Y:S02]  /*1bf0*/  UIMAD UR19, UR7, UR12, UR8 ;  /* 0x0000000c071372a4 */ /* 0x002fe4000f8e0208 */
[----:B------:R-:W-:Y:S01]  /*1c00*/  UIMAD UR20, UR20, UR13, UR9 ;  /* 0x0000000d141472a4 */ /* 0x000fe2000f8e0209 */
[----:B------:R-:W-:Y:S01]  /*1c10*/  UMOV UR6, UR26 ;  /* 0x0000001a00067c82 */ /* 0x000fe20008000000 */
[----:B------:R-:W-:Y:S01]  /*1c20*/  UMOV UR12, URZ ;  /* 0x000000ff000c7c82 */ /* 0x000fe20008000000 */
[----:B---3--:R-:W-:-:S09]  /*1c30*/  UMOV UR13, URZ ;  /* 0x000000ff000d7c82 */ /* 0x008fd20008000000 */
.L_x_29:
[----:B------:R-:W-:Y:S01]  /*1c40*/  @!P3 MOV R3, 0x6000 ;  /* 0x000060000003b802 */ /* 0x000fe20000000f00 */
[----:B------:R-:W-:Y:S01]  /*1c50*/  ULEA UR17, UR6, UR25, 0x3 ;  /* 0x0000001906117291 */ /* 0x000fe2000f8e18ff */
[----:B-12---:R-:W-:Y:S11]  /*1c60*/  @P0 BRA `(.L_x_24) ;  /* 0x0000000000100947 */ /* 0x006ff60003800000 */
[----:B------:R-:W-:Y:S04]  /*1c70*/  MOV R4, UR23 ;  /* 0x0000001700047c02 */ /* 0x000fe80008000f00 */
[----:B------:R-:W-:Y:S04]  /*1c80*/  SHF.L.U32 R4, R4, 0x1f, RZ ;  /* 0x0000001f04047819 */ /* 0x000fe800000006ff */
[----:B------:R-:W1:Y:S02]  /*1c90*/  SYNCS.PHASECHK.TRANS64.TRYWAIT P0, [UR17+0x88], R4 ;  /* 0x00008804ff0075a7 */ /* 0x000e640008001111 */
[----:B-1----:R-:W-:Y:S05]  /*1ca0*/  @!P0 BRA `(.L_x_25) ;  /* 0x0000006800c08947 */ /* 0x002fea0003800000 */
.L_x_24:
[----:B------:R2:W-:Y:S01]  /*1cb0*/  @!P3 SYNCS.ARRIVE.TRANS64 RZ, [UR17], R3 ;  /* 0x00000003ffffb9a7 */ /* 0x0005e20008000011 */
[----:B------:R-:W-:Y:S04]  /*1cc0*/  ULOP3.LUT UR7, UR33, 0x2, URZ, 0xfc, !UPT ;  /* 0x0000000221077892 */ /* 0x000fe8000f8efcff */
[----:B------:R-:W-:Y:S09]  /*1cd0*/  UISETP.NE.AND UP0, UPT, UR7, 0x2, UPT ;  /* 0x000000020700788c */ /* 0x000ff2000bf05270 */
[----:B------:R-:W-:Y:S05]  /*1ce0*/  BRA.U UP0, `(.L_x_26) ;  /* 0x0000000100047547 */ /* 0x000fea000b800000 */
[----:B----4-:R-:W-:Y:S05]  /*1cf0*/  BPT.TRAP 0x1 ;  /* 0x000000040000795c */ /* 0x010fea0000300000 */
.L_x_26:
[----:B------:R-:W-:Y:S04]  /*1d00*/  BSSY.RECONVERGENT B0, `(.L_x_27) ;  /* 0x0000003000007945 */ /* 0x000fe80003800200 */
[----:B------:R-:W-:Y:S05]  /*1d10*/  @P2 BRA `(.L_x_28) ;  /* 0x0000000000042947 */ /* 0x000fea0003800000 */
[----:B----4-:R-:W-:Y:S05]  /*1d20*/  BPT.TRAP 0x1 ;  /* 0x000000040000795c */ /* 0x010fea0000300000 */
.L_x_28:
[----:B----4-:R-:W-:Y:S05]  /*1d30*/  BSYNC.RECONVERGENT B0 ;  /* 0x0000000000007941 */ /* 0x010fea0003800200 */
.L_x_27:
[----:B------:R-:W-:Y:S02]  /*1d40*/  UIADD3 UR7, UPT, UPT, UR6, 0x1, URZ ;  /* 0x0000000106077890 */ /* 0x000fe4000fffe0ff */
[----:B------:R-:W-:Y:S02]  /*1d50*/  ULEA UR16, UR6, UR25, 0xd ;  /* 0x0000001906107291 */ /* 0x000fe4000f8e68ff */
[----:B------:R-:W-:Y:S02]  /*1d60*/  UISETP.NE.AND UP0, UPT, UR7, 0x11, UPT ;  /* 0x000000110700788c */ /* 0x000fe4000bf05270 */
[----:B------:R-:W-:Y:S02]  /*1d70*/  UIADD3 UR30, UP1, UPT, UR36, 0x80, URZ ;  /* 0x00000080241e7890 */ /* 0x000fe4000ff3e0ff */
[----:B------:R-:W-:Y:S02]  /*1d80*/  USEL UR8, URZ, 0x1, UP0 ;  /* 0x00000001ff087887 */ /* 0x000fe40008000000 */
[----:B------:R-:W-:Y:S02]  /*1d90*/  USEL UR26, UR7, URZ, UP0 ;  /* 0x000000ff071a7287 */ /* 0x000fe40008000000 */
[----:B------:R-:W-:Y:S02]  /*1da0*/  ULOP3.LUT UR23, UR23, UR8, URZ, 0x3c, !UPT ;  /* 0x0000000817177292 */ /* 0x000fe4000f8e3cff */
[----:B------:R-:W-:Y:S02]  /*1db0*/  ULEA UR7, UR26, UR25, 0x3 ;  /* 0x000000191a077291 */ /* 0x000fe4000f8e18ff */
[----:B------:R-:W-:Y:S02]  /*1dc0*/  ULEA UR8, UR6, UR25, 0xc ;  /* 0x0000001906087291 */ /* 0x000fe4000f8e60ff */
[----:B------:R-:W-:Y:S01]  /*1dd0*/  ULOP3.LUT UR17, UR17, 0xfefffff8, URZ, 0xc0, !UPT ;  /* 0xfefffff811117892 */ /* 0x000fe2000f8ec0ff */
[----:B-1----:R-:W-:Y:S01]  /*1de0*/  MOV R0, UR23 ;  /* 0x0000001700007c02 */ /* 0x002fe20008000f00 */
[----:B------:R-:W-:Y:S02]  /*1df0*/  USHF.L.U32 UR18, UR24, 0x6, URZ ;  /* 0x0000000618127899 */ /* 0x000fe400080006ff */
[----:B------:R-:W-:Y:S01]  /*1e00*/  UIADD3.X UR31, UPT, UPT, URZ, UR37, URZ, UP1, !UPT ;  /* 0x00000025ff1f7290 */ /* 0x000fe20008ffe4ff */
[----:B------:R-:W-:Y:S01]  /*1e10*/  SHF.L.U32 R0, R0, 0x1f, RZ ;  /* 0x0000001f00007819 */ /* 0x000fe200000006ff */
[----:B------:R-:W-:Y:S02]  /*1e20*/  UIADD3 UR16, UPT, UPT, UR16, 0x3300, URZ ;  /* 0x0000330010107890 */ /* 0x000fe4000fffe0ff */
[----:B------:R-:W-:Y:S01]  /*1e30*/  UIADD3 UR28, UP0, UPT, UR36, 0x180, URZ ;  /* 0x00000180241c7890 */ /* 0x000fe2000ff1e0ff */
[----:B------:R3:W1:Y:S01]  /*1e40*/  SYNCS.PHASECHK.TRANS64.TRYWAIT P0, [UR7+0x88], R0 ;  /* 0x00008800ff0075a7 */ /* 0x0006620008001107 */
[----:B------:R-:W-:Y:S02]  /*1e50*/  UIMAD UR7, UR12, UR14, UR4 ;  /* 0x0000000e0c0772a4 */ /* 0x000fe4000f8e0204 */
[----:B------:R-:W-:Y:S02]  /*1e60*/  UIMAD UR6, UR13, UR15, UR5 ;  /* 0x0000000f0d0672a4 */ /* 0x000fe4000f8e0205 */
[----:B------:R-:W-:Y:S02]  /*1e70*/  UIADD3.X UR29, UPT, UPT, URZ, UR37, URZ, UP0, !UPT ;  /* 0x00000025ff1d7290 */ /* 0x000fe400087fe4ff */
[----:B------:R-:W-:Y:S02]  /*1e80*/  UPRMT UR6, UR7, 0x40, UR6 ;  /* 0x0000004007067896 */ /* 0x000fe40008000006 */
[----:B------:R-:W-:Y:S02]  /*1e90*/  UIADD3 UR8, UPT, UPT, UR8, 0x25300, URZ ;  /* 0x0002530008087890 */ /* 0x000fe4000fffe0ff */
[----:B------:R-:W-:Y:S02]  /*1ea0*/  UPRMT UR6, UR6, 0x5410, URZ ;  /* 0x0000541006067896 */ /* 0x000fe400080000ff */
[----:B------:R-:W-:Y:S02]  /*1eb0*/  UIADD3 UR32, UPT, UPT, UR12, 0x1, URZ ;  /* 0x000000010c207890 */ /* 0x000fe4000fffe0ff */
[----:B------:R-:W-:Y:S02]  /*1ec0*/  UIADD3 UR22, UPT, UPT, UR13, 0x1, URZ ;  /* 0x000000010d167890 */ /* 0x000fe4000fffe0ff */
[----:B------:R-:W-:Y:S02]  /*1ed0*/  UISETP.NE.AND UP2, UPT, UR32, UR44, UPT ;  /* 0x0000002c2000728c */ /* 0x000fe4000bf45270 */
[----:B------:R-:W-:Y:S02]  /*1ee0*/  UIADD3 UR27, UPT, UPT, UR27, 0x1, URZ ;  /* 0x000000011b1b7890 */ /* 0x000fe4000fffe0ff */
[----:B------:R-:W-:Y:S01]  /*1ef0*/  UIADD3 UR7, UPT, UPT, UR24, 0x1, URZ ;  /* 0x0000000118077890 */ /* 0x000fe2000fffe0ff */
[----:B------:R-:W-:Y:S01]  /*1f00*/  UMOV UR40, 0x0 ;  /* 0x0000000000287882 */ /* 0x000fe20000000000 */
[----:B------:R-:W-:Y:S01]  /*1f10*/  UMOV UR41, 0x10000000 ;  /* 0x1000000000297882 */ /* 0x000fe20000000000 */
[----:B------:R-:W-:Y:S01]  /*1f20*/  UMOV UR9, UR17 ;  /* 0x0000001100097c82 */ /* 0x000fe20008000000 */
[----:B------:R4:W-:Y:S01]  /*1f30*/  UTMALDG.4D.IM2COL.2CTA [UR16], [UR30], UR6, desc[UR40] ;  /* 0x000028101e0073b4 */ /* 0x0009e20008259006 */
[----:B------:R-:W-:Y:S02]  /*1f40*/  UMOV UR11, UR18 ;  /* 0x00000012000b7c82 */ /* 0x000fe40008000000 */
[----:B------:R-:W-:Y:S04]  /*1f50*/  @UP2 UIADD3 UR22, UPT, UPT, UR13, URZ, URZ ;  /* 0x000000ff0d162290 */ /* 0x000fe8000fffe0ff */
[----:B------:R-:W-:Y:S01]  /*1f60*/  UISETP.NE.AND UP0, UPT, UR22, UR43, UPT ;  /* 0x0000002b1600728c */ /* 0x000fe2000bf05270 */
[----:B------:R2:W-:Y:S10]  /*1f70*/  UTMALDG.4D.2CTA [UR8], [UR28], desc[UR40] ;  /* 0x000028081c0075b4 */ /* 0x0005f40008219000 */
[----:B------:R-:W-:Y:S07]  /*1f80*/  @UP0 UIADD3 UR7, UPT, UPT, UR24, URZ, URZ ;  /* 0x000000ff18070290 */ /* 0x000fee000fffe0ff */
[----:B------:R-:W-:Y:S01]  /*1f90*/  UMOV UR24, UR7 ;  /* 0x0000000700187c82 */ /* 0x000fe20008000000 */
[----:B----4-:R-:W-:Y:S01]  /*1fa0*/  UMOV UR6, UR26 ;  /* 0x0000001a00067c82 */ /* 0x010fe20008000000 */
[----:B--2---:R-:W-:Y:S02]  /*1fb0*/  USEL UR13, UR22, URZ, UP0 ;  /* 0x000000ff160d7287 */ /* 0x004fe40008000000 */
[----:B------:R-:W-:Y:S02]  /*1fc0*/  UISETP.NE.AND UP0, UPT, UR27, UR34, UPT ;  /* 0x000000221b00728c */ /* 0x000fe4000bf05270 */
[----:B------:R-:W-:Y:S07]  /*1fd0*/  USEL UR12, UR32, URZ, UP2 ;  /* 0x000000ff200c7287 */ /* 0x000fee0009000000 */
[----:B---3--:R-:W-:Y:S05]  /*1fe0*/  BRA.U UP0, `(.L_x_29) ;  /* 0xfffffffd00147547 */ /* 0x008fea000b83ffff */
.L_x_23:
[----:B------:R-:W-:Y:S01]  /*1ff0*/  ULEA UR4, UR26, UR25, 0x3 ;  /* 0x000000191a047291 */ /* 0x000fe2000f8e18ff */
[----:B-1----:R-:W-:Y:S01]  /*2000*/  MOV R0, UR23 ;  /* 0x0000001700007c02 */ /* 0x002fe20008000f00 */
[----:B------:R-:W-:Y:S01]  /*2010*/  @!P1 SYNCS.ARRIVE.TRANS64.A1T0 RZ, [UR25+0x148], RZ ;  /* 0x000148ffffff99a7 */ /* 0x000fe20008100019 */
[----:B------:R-:W-:Y:S02]  /*2020*/  UISETP.GE.AND UP0, UPT, UR45, 0x1, UPT ;  /* 0x000000012d00788c */ /* 0x000fe4000bf06270 */
[----:B------:R-:W-:-:S04]  /*2030*/  SHF.L.U32 R0, R0, 0x1f, RZ ;  /* 0x0000001f00007819 */ /* 0x000fc800000006ff */
[----:B--2---:R1:W2:Y:S03]  /*2040*/  SYNCS.PHASECHK.TRANS64.TRYWAIT P0, [UR4+0x88], R0 ;  /* 0x00008800ff0075a7 */ /* 0x0042a60008001104 */
[----:B------:R-:W-:Y:S05]  /*2050*/  BRA.U !UP0, `(.L_x_30) ;  /* 0x00000005085c7547 */ /* 0x000fea000b800000 */
        /* <DEDUP_REMOVED lines=16> */
[----:B------:R-:W-:-:S03]  /*2160*/  UMOV UR32, UR45 ;  /* 0x0000002d00207c82 */ /* 0x000fc60008000000 */
        /* <DEDUP_REMOVED lines=9> */
[----:B---3--:R-:W-:-:S11]  /*2200*/  UMOV UR6, UR26 ;  /* 0x0000001a00067c82 */ /* 0x008fd60008000000 */
.L_x_36:
[----:B------:R-:W-:Y:S01]  /*2210*/  @!P3 MOV R3, 0x6000 ;  /* 0x000060000003b802 */ /* 0x000fe20000000f00 */
[----:B------:R-:W-:Y:S01]  /*2220*/  ULEA UR17, UR6, UR25, 0x3 ;  /* 0x0000001906117291 */ /* 0x000fe2000f8e18ff */
[----:B-12---:R-:W-:Y:S11]  /*2230*/  @P0 BRA `(.L_x_31) ;  /* 0x0000000000100947 */ /* 0x006ff60003800000 */
[----:B------:R-:W-:Y:S04]  /*2240*/  MOV R4, UR23 ;  /* 0x0000001700047c02 */ /* 0x000fe80008000f00 */
[----:B------:R-:W-:Y:S04]  /*2250*/  SHF.L.U32 R4, R4, 0x1f, RZ ;  /* 0x0000001f04047819 */ /* 0x000fe800000006ff */
[----:B------:R-:W1:Y:S02]  /*2260*/  SYNCS.PHASECHK.TRANS64.TRYWAIT P0, [UR17+0x88], R4 ;  /* 0x00008804ff0075a7 */ /* 0x000e640008001111 */
[----:B-1----:R-:W-:Y:S05]  /*2270*/  @!P0 BRA `(.L_x_32) ;  /* 0x0000006400648947 */ /* 0x002fea0003800000 */
.L_x_31:
[----:B------:R2:W-:Y:S01]  /*2280*/  @!P3 SYNCS.ARRIVE.TRANS64 RZ, [UR17], R3 ;  /* 0x00000003ffffb9a7 */ /* 0x0005e20008000011 */
[----:B------:R-:W-:Y:S04]  /*2290*/  ULOP3.LUT UR7, UR33, 0x2, URZ, 0xfc, !UPT ;  /* 0x0000000221077892 */ /* 0x000fe8000f8efcff */
[----:B------:R-:W-:Y:S09]  /*22a0*/  UISETP.NE.AND UP0, UPT, UR7, 0x2, UPT ;  /* 0x000000020700788c */ /* 0x000ff2000bf05270 */
[----:B------:R-:W-:Y:S05]  /*22b0*/  BRA.U UP0, `(.L_x_33) ;  /* 0x0000000100047547 */ /* 0x000fea000b800000 */
[----:B----4-:R-:W-:Y:S05]  /*22c0*/  BPT.TRAP 0x1 ;  /* 0x000000040000795c */ /* 0x010fea0000300000 */
.L_x_33:
[----:B------:R-:W-:Y:S04]  /*22d0*/  BSSY.RECONVERGENT B0, `(.L_x_34) ;  /* 0x0000003000007945 */ /* 0x000fe80003800200 */
[----:B------:R-:W-:Y:S05]  /*22e0*/  @P2 BRA `(.L_x_35) ;  /* 0x0000000000042947 */ /* 0x000fea0003800000 */
[----:B----4-:R-:W-:Y:S05]  /*22f0*/  BPT.TRAP 0x1 ;  /* 0x000000040000795c */ /* 0x010fea0000300000 */
.L_x_35:
[----:B----4-:R-:W-:Y:S05]  /*2300*/  BSYNC.RECONVERGENT B0 ;  /* 0x0000000000007941 */ /* 0x010fea0003800200 */
.L_x_34:
        /* <DEDUP_REMOVED lines=26> */
[----:B------:R-:W-:Y:S01]  /*24b0*/  UIADD3 UR7, UPT, UPT, UR24, 0x1, URZ ;  /* 0x0000000118077890 */ /* 0x000fe2000fffe0ff */
[----:B------:R-:W-:Y:S01]  /*24c0*/  UMOV UR40, 0x0 ;  /* 0x0000000000287882 */ /* 0x000fe20000000000 */
[----:B------:R-:W-:Y:S01]  /*24d0*/  UMOV UR41, 0x10000000 ;  /* 0x1000000000297882 */ /* 0x000fe20000000000 */
[----:B------:R-:W-:Y:S01]  /*24e0*/  UMOV UR9, UR17 ;  /* 0x0000001100097c82 */ /* 0x000fe20008000000 */
[----:B------:R4:W-:Y:S01]  /*24f0*/  UTMALDG.4D.IM2COL.2CTA [UR16], [UR30], UR6, desc[UR40] ;  /* 0x000028101e0073b4 */ /* 0x0009e20008259006 */
[----:B------:R-:W-:Y:S04]  /*2500*/  UMOV UR11, UR18 ;  /* 0x00000012000b7c82 */ /* 0x000fe80008000000 */
[----:B------:R-:W-:Y:S04]  /*2510*/  @UP2 UIADD3 UR22, UPT, UPT, UR13, URZ, URZ ;  /* 0x000000ff0d162290 */ /* 0x000fe8000fffe0ff */
[----:B------:R-:W-:Y:S01]  /*2520*/  UISETP.NE.AND UP0, UPT, UR22, UR43, UPT ;  /* 0x0000002b1600728c */ /* 0x000fe2000bf05270 */
[----:B------:R2:W-:Y:S10]  /*2530*/  UTMALDG.4D.2CTA [UR8], [UR28], desc[UR40] ;  /* 0x000028081c0075b4 */ /* 0x0005f40008219000 */
[----:B------:R-:W-:Y:S07]  /*2540*/  @UP0 UIADD3 UR7, UPT, UPT, UR24, URZ, URZ ;  /* 0x000000ff18070290 */ /* 0x000fee000fffe0ff */
[----:B------:R-:W-:Y:S01]  /*2550*/  UMOV UR24, UR7 ;  /* 0x0000000700187c82 */ /* 0x000fe20008000000 */
[----:B----4-:R-:W-:Y:S02]  /*2560*/  UIADD3 UR6, UPT, UPT, UR32, -0x1, URZ ;  /* 0xffffffff20067890 */ /* 0x010fe4000fffe0ff */
[----:B--2---:R-:W-:Y:S02]  /*2570*/  USEL UR13, UR22, URZ, UP0 ;  /* 0x000000ff160d7287 */ /* 0x004fe40008000000 */
[----:B------:R-:W-:Y:S02]  /*2580*/  UISETP.GT.U32.AND UP0, UPT, UR32, 0x1, UPT ;  /* 0x000000012000788c */ /* 0x000fe4000bf04070 */
[----:B------:R-:W-:Y:S01]  /*2590*/  USEL UR12, UR27, URZ, UP2 ;  /* 0x000000ff1b0c7287 */ /* 0x000fe20009000000 */
[----:B------:R-:W-:Y:S01]  /*25a0*/  UMOV UR32, UR6 ;  /* 0x0000000600207c82 */ /* 0x000fe20008000000 */
[----:B------:R-:W-:Y:S05]  /*25b0*/  UMOV UR6, UR26 ;  /* 0x0000001a00067c82 */ /* 0x000fea0008000000 */
[----:B---3--:R-:W-:Y:S05]  /*25c0*/  BRA.U UP0, `(.L_x_36) ;  /* 0xfffffffd00107547 */ /* 0x008fea000b83ffff */
.L_x_30:
[----:B------:R-:W-:Y:S01]  /*25d0*/  SHF.L.U32 R3, R2, 0x1f, RZ ;  /* 0x0000001f02037819 */ /* 0x000fe200000006ff */
[----:B------:R-:W-:-:S03]  /*25e0*/  NOP ;  /* 0x0000000000007918 */ /* 0x000fc60000000000 */
[----:B-12---:R-:W1:Y:S02]  /*25f0*/  SYNCS.PHASECHK.TRANS64.TRYWAIT P0, [UR25+0x150], R3 ;  /* 0x00015003ff0075a7 */ /* 0x006e640008001119 */
[----:B-1----:R-:W-:Y:S05]  /*2600*/  @!P0 BRA `(.L_x_37) ;  /* 0x0000006000988947 */ /* 0x002fea0003800000 */
.L_x_143:
[----:B------:R-:W2:Y:S01]  /*2610*/  LDS.128 R4, [UR25+0x190] ;  /* 0x00019019ff047984 */ /* 0x000ea20008000c00 */
[----:B------:R-:W-:Y:S02]  /*2620*/  UIADD3 UR4, UPT, UPT, UR25, 0x158, URZ ;  /* 0x0000015819047890 */ /* 0x000fe4000fffe0ff */
[----:B------:R-:W-:Y:S01]  /*2630*/  UISETP.GE.AND UP0, UPT, UR39, 0x1, UPT ;  /* 0x000000012700788c */ /* 0x000fe2000bf06270 */
[----:B------:R-:W-:Y:S01]  /*2640*/  @!PT LDS RZ, [RZ] ;  /* 0x00000000fffff984 */ /* 0x000fe20000000800 */
[----:B------:R-:W-:Y:S01]  /*2650*/  @!PT LDS RZ, [RZ] ;  /* 0x00000000fffff984 */ /* 0x000fe20000000800 */
[----:B------:R-:W-:Y:S01]  /*2660*/  @!PT LDS RZ, [RZ] ;  /* 0x00000000fffff984 */ /* 0x000fe20000000800 */
[----:B------:R-:W-:Y:S01]  /*2670*/  @!PT LDS RZ, [RZ] ;  /* 0x00000000fffff984 */ /* 0x000fe20000000800 */
[----:B------:R3:W-:Y:S06]  /*2680*/  MEMBAR.ALL.CTA ;  /* 0x0000000000007992 */ /* 0x0007ec0000008000 */
[----:B---3--:R-:W3:Y:S01]  /*2690*/  FENCE.VIEW.ASYNC.S ;  /* 0x00000000000073c6 */ /* 0x008ee20000000000 */
[----:B------:R-:W-:-:S09]  /*26a0*/  UPRMT UR4, URZ, 0x654, UR4 ;  /* 0x00000654ff047896 */ /* 0x000fd20008000004 */
[----:B---3--:R-:W-:Y:S01]  /*26b0*/  SYNCS.ARRIVE.TRANS64.RED.A1T0 RZ, [UR4], RZ ;  /* 0x000000ffffff79a7 */ /* 0x008fe20008100404 */
[----:B--2---:R-:W-:-:S13]  /*26c0*/  LOP3.LUT P0, RZ, R6, 0x1, RZ, 0xc0, !PT ;  /* 0x0000000106ff7812 */ /* 0x004fda000780c0ff */
[----:B------:R-:W-:Y:S01]  /*26d0*/  VOTEU.ANY UP1, P0 ;  /* 0x0000000000ff7886 */ /* 0x000fe20000020100 */
[----:B------:R-:W-:-:S13]  /*26e0*/  PLOP3.LUT P0, PT, PT, PT, UP1, 0x80, 0x8 ;  /* 0x000000000008781c */ /* 0x000fda0003f0f018 */
[----:B-1----:R-:W-:Y:S02]  /*26f0*/  @P0 MOV R0, R4 ;  /* 0x0000000400000202 */ /* 0x002fe40000000f00 */
[----:B------:R-:W-:Y:S02]  /*2700*/  @P0 LOP3.LUT R4, R5, 0xffff, RZ, 0xc0, !PT ;  /* 0x0000ffff05040812 */ /* 0x000fe400078ec0ff */
[----:B------:R-:W-:Y:S02]  /*2710*/  @P0 R2UR UR6, R0 ;  /* 0x00000000000602ca */ /* 0x000fe400000e0000 */
[----:B------:R-:W-:-:S11]  /*2720*/  @P0 R2UR UR5, R4 ;  /* 0x00000000040502ca */ /* 0x000fd600000e0000 */
[----:B------:R-:W-:Y:S02]  /*2730*/  @UP1 UMOV UR42, UR6 ;  /* 0x00000006002a1c82 */ /* 0x000fe40008000000 */
[----:B------:R-:W-:Y:S01]  /*2740*/  @UP1 UMOV UR38, UR5 ;  /* 0x0000000500261c82 */ /* 0x000fe20008000000 */
[----:B------:R-:W-:Y:S05]  /*2750*/  BRA.U !UP0, `(.L_x_38) ;  /* 0x0000000108d47547 */ /* 0x000fea000b800000 */
[----:B------:R-:W1:Y:S01]  /*2760*/  LDCU.128 UR16, c[0x0][0xb10] ;  /* 0x00016200ff1077ac */ /* 0x000e620008000c00 */
[----:B------:R-:W2:Y:S01]  /*2770*/  LDCU UR21, c[0x0][0xb20] ;  /* 0x00016400ff1577ac */ /* 0x000ea20008000800 */
[----:B------:R-:W3:Y:S01]  /*2780*/  LDCU UR20, c[0x0][0xb0c] ;  /* 0x00016180ff1477ac */ /* 0x000ee20008000800 */
[----:B------:R-:W4:Y:S01]  /*2790*/  LDCU.64 UR8, c[0x0][0xb28] ;  /* 0x00016500ff0877ac */ /* 0x000f220008000a00 */
[----:B------:R-:W-:Y:S02]  /*27a0*/  UISETP.NE.AND UP3, UPT, UR39, 0x1, UPT ;  /* 0x000000012700788c */ /* 0x000fe4000bf65270 */
[----:B-1----:R-:W-:Y:S02]  /*27b0*/  UIMAD.WIDE.U32 UR4, UR46, UR19, URZ ;  /* 0x000000132e0472a5 */ /* 0x002fe4000f8e00ff */
[----:B------:R-:W-:Y:S02]  /*27c0*/  UIMAD.WIDE.U32 UR6, UR47, UR16, URZ ;  /* 0x000000102f0672a5 */ /* 0x000fe4000f8e00ff */
[----:B------:R-:W-:-:S02]  /*27d0*/  UISETP.NE.AND UP0, UPT, UR18, 0x1, UPT ;  /* 0x000000011200788c */ /* 0x000fc4000bf05270 */
[----:B------:R-:W-:Y:S01]  /*27e0*/  UIMAD.WIDE.U32 UR14, UR38, UR19, URZ ;  /* 0x00000013260e72a5 */ /* 0x000fe2000f8e00ff */
[----:B------:R-:W-:Y:S01]  /*27f0*/  UMOV UR4, UR5 ;  /* 0x0000000500047c82 */ /* 0x000fe20008000000 */
[----:B---3--:R-:W-:Y:S02]  /*2800*/  UISETP.NE.AND UP2, UPT, UR20, 0x1, UPT ;  /* 0x000000011400788c */ /* 0x008fe4000bf45270 */
[----:B--2---:R-:W-:Y:S02]  /*2810*/  USHF.R.U32.HI UR5, URZ, UR21, UR4 ;  /* 0x00000015ff057299 */ /* 0x004fe40008011604 */
[----:B------:R-:W-:Y:S01]  /*2820*/  UIMAD.WIDE.U32 UR12, UR42, UR16, URZ ;  /* 0x000000102a0c72a5 */ /* 0x000fe2000f8e00ff */
[----:B------:R-:W-:Y:S01]  /*2830*/  UMOV UR4, UR7 ;  /* 0x0000000700047c82 */ /* 0x000fe20008000000 */
[----:B------:R-:W-:Y:S02]  /*2840*/  USEL UR5, UR46, UR5, !UP0 ;  /* 0x000000052e057287 */ /* 0x000fe4000c000000 */
[----:B------:R-:W-:-:S02]  /*2850*/  USHF.R.U32.HI UR4, URZ, UR17, UR4 ;  /* 0x00000011ff047299 */ /* 0x000fc40008011604 */
[----:B----4-:R-:W-:Y:S02]  /*2860*/  UIMAD.WIDE.U32 UR10, UR5, UR8, URZ ;  /* 0x00000008050a72a5 */ /* 0x010fe4000f8e00ff */
[----:B------:R-:W-:Y:S01]  /*2870*/  USEL UR6, UR47, UR4, !UP2 ;  /* 0x000000042f067287 */ /* 0x000fe2000d000000 */
[----:B------:R-:W-:Y:S02]  /*2880*/  UMOV UR12, UR13 ;  /* 0x0000000d000c7c82 */ /* 0x000fe40008000000 */
[----:B------:R-:W-:Y:S01]  /*2890*/  UMOV UR4, UR15 ;  /* 0x0000000f00047c82 */ /* 0x000fe20008000000 */
[----:B------:R-:W-:Y:S01]  /*28a0*/  UIMAD.WIDE.U32 UR14, UR6, UR8, URZ ;  /* 0x00000008060e72a5 */ /* 0x000fe2000f8e00ff */
[----:B------:R-:W-:Y:S01]  /*28b0*/  UMOV UR10, UR11 ;  /* 0x0000000b000a7c82 */ /* 0x000fe20008000000 */
[----:B------:R-:W-:Y:S02]  /*28c0*/  USHF.R.U32.HI UR4, URZ, UR21, UR4 ;  /* 0x00000015ff047299 */ /* 0x000fe40008011604 */
[----:B------:R-:W-:-:S03]  /*28d0*/  @UP3 USHF.R.U32.HI UR5, URZ, UR9, UR10 ;  /* 0x00000009ff053299 */ /* 0x000fc6000801160a */
[----:B------:R-:W-:Y:S01]  /*28e0*/  UMOV UR14, UR15 ;  /* 0x0000000f000e7c82 */ /* 0x000fe20008000000 */
[----:B------:R-:W-:Y:S02]  /*28f0*/  USHF.R.U32.HI UR17, URZ, UR17, UR12 ;  /* 0x00000011ff117299 */ /* 0x000fe4000801160c */
[----:B------:R-:W-:Y:S02]  /*2900*/  USEL UR4, UR38, UR4, !UP0 ;  /* 0x0000000426047287 */ /* 0x000fe4000c000000 */
[----:B------:R-:W-:Y:S02]  /*2910*/  @UP3 USHF.R.U32.HI UR6, URZ, UR9, UR14 ;  /* 0x00000009ff063299 */ /* 0x000fe4000801160e */
[----:B------:R-:W-:Y:S02]  /*2920*/  UIMAD UR7, UR39, UR5, URZ ;  /* 0x00000005270772a4 */ /* 0x000fe4000f8e02ff */
[----:B------:R-:W-:Y:S02]  /*2930*/  USEL UR5, UR42, UR17, !UP2 ;  /* 0x000000112a057287 */ /* 0x000fe4000d000000 */
[----:B------:R-:W-:-:S02]  /*2940*/  UIMAD UR10, UR39, UR6, URZ ;  /* 0x00000006270a72a4 */ /* 0x000fc4000f8e02ff */
[----:B------:R-:W-:Y:S02]  /*2950*/  UISETP.GE.AND UP0, UPT, UR4, UR7, UPT ;  /* 0x000000070400728c */ /* 0x000fe4000bf06270 */
[----:B------:R-:W-:Y:S02]  /*2960*/  UIMAD.WIDE.U32 UR12, UR4, UR8, URZ ;  /* 0x00000008040c72a5 */ /* 0x000fe4000f8e00ff */
[----:B------:R-:W-:Y:S02]  /*2970*/  UISETP.GE.OR UP0, UPT, UR5, UR10, UP0 ;  /* 0x0000000a0500728c */ /* 0x000fe40008706670 */
[----:B------:R-:W-:Y:S02]  /*2980*/  UIMAD.WIDE.U32 UR10, UR5, UR8, URZ ;  /* 0x00000008050a72a5 */ /* 0x000fe4000f8e00ff */
[----:B------:R-:W-:Y:S01]  /*2990*/  UIADD3 UR12, UPT, UPT, -UR4, URZ, URZ ;  /* 0x000000ff040c7290 */ /* 0x000fe2000fffe1ff */
[----:B------:R-:W-:Y:S01]  /*29a0*/  UMOV UR8, UR13 ;  /* 0x0000000d00087c82 */ /* 0x000fe20008000000 */
[----:B------:R-:W-:-:S02]  /*29b0*/  UIADD3 UR10, UPT, UPT, -UR5, URZ, URZ ;  /* 0x000000ff050a7290 */ /* 0x000fc4000fffe1ff */
[----:B------:R-:W-:-:S03]  /*29c0*/  USHF.R.U32.HI UR8, URZ, UR9, UR8 ;  /* 0x00000009ff087299 */ /* 0x000fc60008011608 */
[----:B------:R-:W-:Y:S01]  /*29d0*/  @!UP0 UMOV UR7, UR11 ;  /* 0x0000000b00078c82 */ /* 0x000fe20008000000 */
[----:B------:R-:W-:Y:S02]  /*29e0*/  UIMAD UR12, UR18, UR12, UR38 ;  /* 0x0000000c120c72a4 */ /* 0x000fe4000f8e0226 */
[----:B------:R-:W-:Y:S02]  /*29f0*/  USEL UR8, UR4, UR8, !UP3 ;  /* 0x0000000804087287 */ /* 0x000fe4000d800000 */
[----:B------:R-:W-:Y:S02]  /*2a00*/  @!UP0 USHF.R.U32.HI UR7, URZ, UR9, UR7 ;  /* 0x00000009ff078299 */ /* 0x000fe40008011607 */
[----:B------:R-:W-:Y:S02]  /*2a10*/  UIADD3 UR9, UPT, UPT, -UR8, URZ, URZ ;  /* 0x000000ff08097290 */ /* 0x000fe4000fffe1ff */
[----:B------:R-:W-:Y:S02]  /*2a20*/  @!UP0 USEL UR7, UR5, UR7, !UP3 ;  /* 0x0000000705078287 */ /* 0x000fe4000d800000 */
[----:B------:R-:W-:-:S02]  /*2a30*/  UIMAD UR9, UR39, UR9, UR4 ;  /* 0x00000009270972a4 */ /* 0x000fc4000f8e0204 */
[----:B------:R-:W-:Y:S02]  /*2a40*/  @!UP0 UIADD3 UR8, UPT, UPT, UR8, -UR7, URZ ;  /* 0x8000000708088290 */ /* 0x000fe4000fffe0ff */
[----:B------:R-:W-:Y:S02]  /*2a50*/  @!UP0 UIMAD UR7, UR9, UR6, UR7 ;  /* 0x00000006090782a4 */ /* 0x000fe4000f8e0207 */
[----:B------:R-:W-:Y:S02]  /*2a60*/  @!UP0 UIMAD UR4, UR39, UR8, UR5 ;  /* 0x00000008270482a4 */ /* 0x000fe4000f8e0205 */
[----:B------:R-:W-:Y:S02]  /*2a70*/  UIMAD UR6, UR20, UR10, UR42 ;  /* 0x0000000a140672a4 */ /* 0x000fe4000f8e022a */
[----:B------:R-:W-:Y:S01]  /*2a80*/  UIMAD UR38, UR4, UR18, UR12 ;  /* 0x00000012042672a4 */ /* 0x000fe2000f8e020c */
[----:B------:R-:W-:Y:S02]  /*2a90*/  @!UP0 UMOV UR5, UR7 ;  /* 0x0000000700058c82 */ /* 0x000fe40008000000 */
[----:B------:R-:W-:-:S12]  /*2aa0*/  UIMAD UR42, UR5, UR20, UR6 ;  /* 0x00000014052a72a4 */ /* 0x000fd8000f8e0206 */
.L_x_38:
[----:B------:R-:W1:Y:S02]  /*2ab0*/  LDCU UR4, c[0x0][0xb30] ;  /* 0x00016600ff0477ac */ /* 0x000e640008000800 */
[----:B-1----:R-:W-:-:S09]  /*2ac0*/  UISETP.NE.AND UP0, UPT, UR4, 0x1, UPT ;  /* 0x000000010400788c */ /* 0x002fd2000bf05270 */
[----:B------:R-:W-:Y:S05]  /*2ad0*/  BRA.U UP0, `(.L_x_39) ;  /* 0x0000000100447547 */ /* 0x000fea000b800000 */
[----:B------:R-:W1:Y:S01]  /*2ae0*/  LDCU.128 UR8, c[0x0][0xb10] ;  /* 0x00016200ff0877ac */ /* 0x000e620008000c00 */
[----:B------:R-:W2:Y:S01]  /*2af0*/  LDCU UR12, c[0x0][0xb0c] ;  /* 0x00016180ff0c77ac */ /* 0x000ea20008000800 */
[----:B------:R-:W3:Y:S01]  /*2b00*/  LDCU UR13, c[0x0][0xb20] ;  /* 0x00016400ff0d77ac */ /* 0x000ee20008000800 */
[----:B-1----:R-:W-:Y:S02]  /*2b10*/  UIMAD.WIDE.U32 UR6, UR42, UR8, URZ ;  /* 0x000000082a0672a5 */ /* 0x002fe4000f8e00ff */
[----:B------:R-:W-:Y:S02]  /*2b20*/  UIMAD.WIDE.U32 UR4, UR38, UR11, URZ ;  /* 0x0000000b260472a5 */ /* 0x000fe4000f8e00ff */
[----:B--2---:R-:W-:Y:S02]  /*2b30*/  UISETP.NE.AND UP2, UPT, UR12, 0x1, UPT ;  /* 0x000000010c00788c */ /* 0x004fe4000bf45270 */
[----:B------:R-:W-:Y:S01]  /*2b40*/  UISETP.NE.AND UP0, UPT, UR10, 0x1, UPT ;  /* 0x000000010a00788c */ /* 0x000fe2000bf05270 */
[----:B------:R-:W-:-:S02]  /*2b50*/  UMOV UR6, UR7 ;  /* 0x0000000700067c82 */ /* 0x000fc40008000000 */
[----:B------:R-:W-:Y:S01]  /*2b60*/  UMOV UR4, UR5 ;  /* 0x0000000500047c82 */ /* 0x000fe20008000000 */
[----:B------:R-:W-:Y:S02]  /*2b70*/  USHF.R.U32.HI UR6, URZ, UR9, UR6 ;  /* 0x00000009ff067299 */ /* 0x000fe40008011606 */
[----:B---3--:R-:W-:Y:S02]  /*2b80*/  USHF.R.U32.HI UR4, URZ, UR13, UR4 ;  /* 0x0000000dff047299 */ /* 0x008fe40008011604 */
[----:B------:R-:W-:Y:S02]  /*2b90*/  USEL UR5, UR42, UR6, !UP2 ;  /* 0x000000062a057287 */ /* 0x000fe4000d000000 */
[----:B------:R-:W-:-:S04]  /*2ba0*/  USEL UR4, UR38, UR4, !UP0 ;  /* 0x0000000426047287 */ /* 0x000fc8000c000000 */
[----:B------:R-:W-:Y:S02]  /*2bb0*/  UIADD3 UR6, UPT, UPT, UR5, -UR4, URZ ;  /* 0x8000000405067290 */ /* 0x000fe4000fffe0ff */
[----:B------:R-:W-:Y:S02]  /*2bc0*/  UIADD3 UR4, UPT, UPT, -UR5, UR4, URZ ;  /* 0x0000000405047290 */ /* 0x000fe4000fffe1ff */
[----:B------:R-:W-:Y:S02]  /*2bd0*/  UIMAD UR38, UR6, UR10, UR38 ;  /* 0x0000000a062672a4 */ /* 0x000fe4000f8e0226 */
[----:B------:R-:W-:-:S12]  /*2be0*/  UIMAD UR42, UR4, UR12, UR42 ;  /* 0x0000000c042a72a4 */ /* 0x000fd8000f8e022a */
.L_x_39:
[----:B------:R-:W-:Y:S01]  /*2bf0*/  R2UR UR5, R50 ;  /* 0x00000000320572ca */ /* 0x000fe200000e0000 */
[----:B------:R-:W-:Y:S01]  /*2c00*/  UMOV UR27, UR34 ;  /* 0x00000022001b7c82 */ /* 0x000fe20008000000 */
[----:B------:R-:W-:Y:S02]  /*2c10*/  R2UR UR4, R49 ;  /* 0x00000000310472ca */ /* 0x000fe400000e0000 */
[----:B------:R-:W-:Y:S02]  /*2c20*/  PLOP3.LUT P1, PT, PT, PT, PT, 0x80, 0x8 ;  /* 0x000000000008781c */ /* 0x000fe40003f2f070 */
[----:B------:R-:W-:-:S07]  /*2c30*/  LOP3.LUT R2, R2, 0x1, RZ, 0x3c, !PT ;  /* 0x0000000102027812 */ /* 0x000fce00078e3cff */
[----:B------:R-:W-:Y:S02]  /*2c40*/  UIADD3 UR44, UPT, UPT, UR42, UR5, URZ ;  /* 0x000000052a2c7290 */ /* 0x000fe4000fffe0ff */
[----:B------:R-:W-:Y:S01]  /*2c50*/  UIADD3 UR20, UPT, UPT, UR38, UR4, URZ ;  /* 0x0000000426147290 */ /* 0x000fe2000fffe0ff */
[----:B------:R-:W-:Y:S11]  /*2c60*/  BRA.U UP1, `(.L_x_40) ;  /* 0xffffffed013c7547 */ /* 0x000ff6000b83ffff */
[----:B------:R-:W-:Y:S01]  /*2c70*/  UIADD3 UR25, UPT, UPT, UR25, 0x88, URZ ;  /* 0x0000008819197890 */ /* 0x000fe2000fffe0ff */
[----:B------:R-:W-:-:S03]  /*2c80*/  MOV R2, UR23 ;  /* 0x0000001700027c02 */ /* 0x000fc60008000f00 */
[----:B------:R-:W-:Y:S01]  /*2c90*/  ULEA UR4, UR26, UR25, 0x3 ;  /* 0x000000191a047291 */ /* 0x000fe2000f8e18ff */
[----:B------:R-:W-:-:S08]  /*2ca0*/  SHF.L.U32 R2, R2, 0x1f, RZ ;  /* 0x0000001f02027819 */ /* 0x000fd000000006ff */
[----:B------:R-:W1:Y:S02]  /*2cb0*/  SYNCS.PHASECHK.TRANS64.TRYWAIT P0, [UR4], R2 ;  /* 0x00000002ff0075a7 */ /* 0x000e640008001104 */
[----:B-1----:R-:W-:Y:S05]  /*2cc0*/  @!P0 BRA `(.L_x_41) ;  /* 0x0000005c00008947 */ /* 0x002fea0003800000 */
.L_x_145:
[----:B------:R-:W-:-:S04]  /*2cd0*/  UIADD3 UR4, UPT, UPT, UR26, 0x1, URZ ;  /* 0x000000011a047890 */ /* 0x000fc8000fffe0ff */
[----:B------:R-:W-:-:S04]  /*2ce0*/  UISETP.NE.AND UP0, UPT, UR4, 0x11, UPT ;  /* 0x000000110400788c */ /* 0x000fc8000bf05270 */
[----:B------:R-:W-:Y:S02]  /*2cf0*/  USEL UR5, URZ, 0x1, UP0 ;  /* 0x00000001ff057887 */ /* 0x000fe40008000000 */
[----:B------:R-:W-:Y:S02]  /*2d00*/  USEL UR4, UR4, URZ, UP0 ;  /* 0x000000ff04047287 */ /* 0x000fe40008000000 */
[----:B------:R-:W-:Y:S02]  /*2d10*/  ULOP3.LUT UR6, UR23, UR5, URZ, 0x3c, !UPT ;  /* 0x0000000517067292 */ /* 0x000fe4000f8e3cff */
[----:B------:R-:W-:-:S04]  /*2d20*/  ULEA UR5, UR4, UR25, 0x3 ;  /* 0x0000001904057291 */ /* 0x000fc8000f8e18ff */
[----:B-1----:R-:W-:-:S04]  /*2d30*/  MOV R2, UR6 ;  /* 0x0000000600027c02 */ /* 0x002fc80008000f00 */
[----:B------:R-:W-:-:S04]  /*2d40*/  SHF.L.U32 R2, R2, 0x1f, RZ ;  /* 0x0000001f02027819 */ /* 0x000fc800000006ff */
[----:B------:R-:W1:Y:S02]  /*2d50*/  SYNCS.PHASECHK.TRANS64.TRYWAIT P0, [UR5], R2 ;  /* 0x00000002ff0075a7 */ /* 0x000e640008001105 */
[----:B-1----:R-:W-:Y:S05]  /*2d60*/  @!P0 BRA `(.L_x_42) ;  /* 0x0000005800f08947 */ /* 0x002fea0003800000 */
.L_x_147:
        /* <DEDUP_REMOVED lines=10> */
.L_x_149:
        /* <DEDUP_REMOVED lines=10> */
.L_x_151:
        /* <DEDUP_REMOVED lines=10> */
.L_x_153:
        /* <DEDUP_REMOVED lines=10> */
.L_x_155:
        /* <DEDUP_REMOVED lines=10> */
.L_x_157:
        /* <DEDUP_REMOVED lines=10> */
.L_x_159:
        /* <DEDUP_REMOVED lines=10> */
.L_x_161:
        /* <DEDUP_REMOVED lines=10> */
.L_x_163:
        /* <DEDUP_REMOVED lines=10> */
.L_x_165:
        /* <DEDUP_REMOVED lines=10> */
.L_x_167:
        /* <DEDUP_REMOVED lines=10> */
.L_x_169:
        /* <DEDUP_REMOVED lines=10> */
.L_x_171:
        /* <DEDUP_REMOVED lines=10> */
.L_x_173:
        /* <DEDUP_REMOVED lines=10> */
.L_x_175:
[----:B------:R-:W-:-:S04]  /*3630*/  UIADD3 UR4, UPT, UPT, UR4, 0x1, URZ ;  /* 0x0000000104047890 */ /* 0x000fc8000fffe0ff */
[----:B------:R-:W-:-:S04]  /*3640*/  UISETP.NE.AND UP0, UPT, UR4, 0x11, UPT ;  /* 0x000000110400788c */ /* 0x000fc8000bf05270 */
[----:B------:R-:W-:Y:S02]  /*3650*/  USEL UR5, URZ, 0x1, UP0 ;  /* 0x00000001ff057887 */ /* 0x000fe40008000000 */
[----:B------:R-:W-:Y:S02]  /*3660*/  USEL UR4, UR4, URZ, UP0 ;  /* 0x000000ff04047287 */ /* 0x000fe40008000000 */
[----:B------:R-:W-:Y:S02]  /*3670*/  ULOP3.LUT UR5, UR6, UR5, URZ, 0x3c, !UPT ;  /* 0x0000000506057292 */ /* 0x000fe4000f8e3cff */
[----:B------:R-:W-:-:S04]  /*3680*/  ULEA UR4, UR4, UR25, 0x3 ;  /* 0x0000001904047291 */ /* 0x000fc8000f8e18ff */
[----:B-1----:R-:W-:Y:S02]  /*3690*/  IMAD.U32 R2, RZ, RZ, UR5 ;  /* 0x00000005ff027e24 */ /* 0x002fe4000f8e00ff */
[----:B------:R-:W-:-:S03]  /*36a0*/  MOV R0, UR4 ;  /* 0x0000000400007c02 */ /* 0x000fc60008000f00 */
[----:B------:R-:W-:-:S07]  /*36b0*/  SHF.L.U32 R2, R2, 0x1f, RZ ;  /* 0x0000001f02027819 */ /* 0x000fce00000006ff */
.L_x_57:
[----:B-1----:R1:W2:Y:S02]  /*36c0*/  SYNCS.PHASECHK.TRANS64.TRYWAIT P0, [R0+URZ], R2 ;  /* 0x00000002000075a7 */ /* 0x0022a400080011ff */
[----:B--2---:R-:W-:Y:S05]  /*36d0*/  @!P0 NANOSLEEP.SYNCS 0x989680 ;  /* 0x009896800000895d */ /* 0x004fea0003900000 */
[----:B------:R-:W2:Y:S02]  /*36e0*/  @!P0 SYNCS.PHASECHK.TRANS64 P0, [R0+URZ], R2 ;  /* 0x00000002000085a7 */ /* 0x000ea400080010ff */
[----:B--2---:R-:W-:Y:S05]  /*36f0*/  @P0 EXIT ;  /* 0x000000000000094d */ /* 0x004fea0003800000 */
[----:B------:R-:W-:Y:S05]  /*3700*/  BRA `(.L_x_57) ;  /* 0xfffffffc00ec7947 */ /* 0x000fea000383ffff */
.L_x_22:
[----:B------:R-:W2:Y:S02]  /*3710*/  S2UR UR4, SR_CgaCtaId ;  /* 0x00000000000479c3 */ /* 0x000ea40000008800 */
[----:B--2---:R-:W-:-:S04]  /*3720*/  UISETP.NE.AND UP0, UPT, UR4, URZ, UPT ;  /* 0x000000ff0400728c */ /* 0x004fc8000bf05270 */
[----:B------:R-:W-:-:S09]  /*3730*/  UISETP.NE.OR UP0, UPT, UR18, 0x1, UP0 ;  /* 0x000000011200788c */ /* 0x000fd20008705670 */
[----:B------:R-:W-:Y:S05]  /*3740*/  BRA.U UP0, `(.L_x_58) ;  /* 0x0000000100b47547 */ /* 0x000fea000b800000 */
[----:B------:R-:W2:Y:S01]  /*3750*/  S2UR UR5, SR_CgaCtaId ;  /* 0x00000000000579c3 */ /* 0x000ea20000008800 */
[----:B------:R-:W-:Y:S01]  /*3760*/  UMOV UR4, 0x400 ;  /* 0x0000040000047882 */ /* 0x000fe20000000000 */
[----:B------:R-:W-:Y:S01]  /*3770*/  HFMA2 R2, -RZ, RZ, 0, 5.9604644775390625e-08 ;  /* 0x00000001ff027431 */ /* 0x000fe200000001ff */
[----:B------:R-:W-:Y:S01]  /*3780*/  ISETP.GE.U32.AND P0, PT, R3, 0x2, PT ;  /* 0x000000020300780c */ /* 0x000fe20003f06070 */
[----:B------:R-:W-:Y:S01]  /*3790*/  IMAD.MOV.U32 R8, RZ, RZ, RZ ;  /* 0x000000ffff087224 */ /* 0x000fe200078e00ff */
[----:B--2---:R-:W-:-:S04]  /*37a0*/  ULEA UR4, UR5, UR4, 0x18 ;  /* 0x0000000405047291 */ /* 0x004fc8000f8ec0ff */
[----:B------:R-:W-:Y:S02]  /*37b0*/  UIADD3 UR5, UPT, UPT, UR4, 0x158, URZ ;  /* 0x0000015804057890 */ /* 0x000fe4000fffe0ff */
[----:B------:R-:W-:Y:S02]  /*37c0*/  UIADD3 UR8, UPT, UPT, UR4, 0x150, URZ ;  /* 0x0000015004087890 */ /* 0x000fe4000fffe0ff */
[----:B------:R-:W-:-:S12]  /*37d0*/  UPRMT UR5, URZ, 0x654, UR5 ;  /* 0x00000654ff057896 */ /* 0x000fd80008000005 */
.L_x_61:
[----:B------:R-:W-:Y:S01]  /*37e0*/  SHF.L.U32 R6, R2, 0x1f, RZ ;  /* 0x0000001f02067819 */ /* 0x000fe200000006ff */
[----:B------:R-:W-:Y:S02]  /*37f0*/  IMAD.U32 R4, RZ, RZ, UR8 ;  /* 0x00000008ff047e24 */ /* 0x000fe4000f8e00ff */
[----:B------:R-:W-:Y:S01]  /*3800*/  @!P0 IMAD.MOV.U32 R5, RZ, RZ, 0x10 ;  /* 0x00000010ff058424 */ /* 0x000fe200078e00ff */
[----:B------:R-:W2:Y:S02]  /*3810*/  SYNCS.PHASECHK.TRANS64.TRYWAIT P1, [UR4+0x158], R6 ;  /* 0x00015806ff0075a7 */ /* 0x000ea40008021104 */
[----:B------:R-:W-:-:S04]  /*3820*/  PRMT R4, R3, 0x654, R4 ;  /* 0x0000065403047816 */ /* 0x000fc80000000004 */
[----:B------:R-:W-:Y:S01]  /*3830*/  SEL R0, R4, R0, !P0 ;  /* 0x0000000004007207 */ /* 0x000fe20004000000 */
[----:B--2---:R-:W-:Y:S06]  /*3840*/  @!P1 BRA `(.L_x_59) ;  /* 0x0000005400a09947 */ /* 0x004fec0003800000 */
.L_x_177:
[----:B------:R-:W-:Y:S01]  /*3850*/  UIADD3 UR6, UPT, UPT, UR4, 0x190, URZ ;  /* 0x0000019004067890 */ /* 0x000fe2000fffe0ff */
[----:B------:R3:W-:Y:S01]  /*3860*/  @!P0 SYNCS.ARRIVE.TRANS64.RED RZ, [R0+URZ], R5 ;  /* 0x0000000500ff89a7 */ /* 0x0007e200080004ff */
[----:B------:R-:W-:Y:S01]  /*3870*/  UIADD3 UR7, UPT, UPT, UR4, 0x150, URZ ;  /* 0x0000015004077890 */ /* 0x000fe2000fffe0ff */
[----:B------:R-:W-:-:S08]  /*3880*/  LOP3.LUT R2, R2, 0x1, RZ, 0x3c, !PT ;  /* 0x0000000102027812 */ /* 0x000fd000078e3cff */
[----:B------:R-:W-:Y:S06]  /*3890*/  UGETNEXTWORKID.BROADCAST [UR6], [UR7] ;  /* 0x00000000060073ca */ /* 0x000fec0008000100 */
[----:B---3--:R-:W-:-:S04]  /*38a0*/  SHF.L.U32 R5, R8, 0x1f, RZ ;  /* 0x0000001f08057819 */ /* 0x008fc800000006ff */
[----:B------:R-:W3:Y:S02]  /*38b0*/  SYNCS.PHASECHK.TRANS64.TRYWAIT P1, [UR4+0x150], R5 ;  /* 0x00015005ff0075a7 */ /* 0x000ee40008021104 */
[----:B---3--:R-:W-:Y:S05]  /*38c0*/  @!P1 BRA `(.L_x_60) ;  /* 0x0000005400989947 */ /* 0x008fea0003800000 */
.L_x_179:
[----:B--2---:R-:W2:Y:S01]  /*38d0*/  LDS.128 R4, [UR4+0x190] ;  /* 0x00019004ff047984 */ /* 0x004ea20008000c00 */
[----:B------:R-:W-:Y:S01]  /*38e0*/  LOP3.LUT R8, R8, 0x1, RZ, 0x3c, !PT ;  /* 0x0000000108087812 */ /* 0x000fe200078e3cff */
[----:B------:R-:W-:Y:S01]  /*38f0*/  @!PT LDS RZ, [RZ] ;  /* 0x00000000fffff984 */ /* 0x000fe20000000800 */
[----:B------:R-:W-:Y:S01]  /*3900*/  @!PT LDS RZ, [RZ] ;  /* 0x00000000fffff984 */ /* 0x000fe20000000800 */
[----:B------:R-:W-:Y:S01]  /*3910*/  @!PT LDS RZ, [RZ] ;  /* 0x00000000fffff984 */ /* 0x000fe20000000800 */
[----:B------:R-:W-:Y:S01]  /*3920*/  @!PT LDS RZ, [RZ] ;  /* 0x00000000fffff984 */ /* 0x000fe20000000800 */
[----:B------:R3:W-:Y:S06]  /*3930*/  MEMBAR.ALL.CTA ;  /* 0x0000000000007992 */ /* 0x0007ec0000008000 */
[----:B---3--:R-:W3:Y:S02]  /*3940*/  FENCE.VIEW.ASYNC.S ;  /* 0x00000000000073c6 */ /* 0x008ee40000000000 */
[----:B---3--:R-:W-:Y:S01]  /*3950*/  SYNCS.ARRIVE.TRANS64.RED.A1T0 RZ, [UR5], RZ ;  /* 0x000000ffffff79a7 */ /* 0x008fe20008100405 */
[----:B--2---:R-:W-:-:S13]  /*3960*/  LOP3.LUT P1, RZ, R6, 0x1, RZ, 0xc0, !PT ;  /* 0x0000000106ff7812 */ /* 0x004fda000782c0ff */
[----:B------:R-:W-:Y:S05]  /*3970*/  @P1 BRA `(.L_x_61) ;  /* 0xfffffffc00981947 */ /* 0x000fea000383ffff */
[----:B------:R-:W-:-:S04]  /*3980*/  SHF.L.U32 R0, R2, 0x1f, RZ ;  /* 0x0000001f02007819 */ /* 0x000fc800000006ff */
[----:B------:R-:W2:Y:S02]  /*3990*/  SYNCS.PHASECHK.TRANS64 P0, [UR4+0x158], R0 ;  /* 0x00015800ff0075a7 */ /* 0x000ea40008001004 */
[----:B-12---:R-:W-:Y:S05]  /*39a0*/  @P0 EXIT ;  /* 0x000000000000094d */ /* 0x006fea0003800000 */
[----:B------:R-:W-:-:S07]  /*39b0*/  MOV R0, UR4 ;  /* 0x0000000400007c02 */ /* 0x000fce0008000f00 */
.L_x_62:
[----:B-1----:R-:W-:-:S04]  /*39c0*/  SHF.L.U32 R3, R2, 0x1f, RZ ;  /* 0x0000001f02037819 */ /* 0x002fc800000006ff */
[----:B------:R1:W2:Y:S03]  /*39d0*/  SYNCS.PHASECHK.TRANS64.TRYWAIT P0, [R0+URZ+0x158], R3 ;  /* 0x00015803000075a7 */ /* 0x0002a600080011ff */
[----:B--2---:R-:W-:Y:S05]  /*39e0*/  @!P0 NANOSLEEP.SYNCS 0x989680 ;  /* 0x009896800000895d */ /* 0x004fea0003900000 */
[----:B------:R-:W2:Y:S02]  /*39f0*/  @!P0 SYNCS.PHASECHK.TRANS64 P0, [R0+URZ+0x158], R3 ;  /* 0x00015803000085a7 */ /* 0x000ea400080010ff */
[----:B--2---:R-:W-:Y:S05]  /*3a00*/  @P0 EXIT ;  /* 0x000000000000094d */ /* 0x004fea0003800000 */
[----:B------:R-:W-:Y:S05]  /*3a10*/  BRA `(.L_x_62) ;  /* 0xfffffffc00e87947 */ /* 0x000fea000383ffff */
.L_x_58:
[----:B------:R-:W-:Y:S05]  /*3a20*/  BRA.U UP4, `(.L_x_63) ;  /* 0x0000001104a07547 */ /* 0x000fea000b800000 */
[----:B------:R-:W2:Y:S01]  /*3a30*/  S2UR UR4, SR_CgaCtaId ;  /* 0x00000000000479c3 */ /* 0x000ea20000008800 */
[----:B------:R-:W-:Y:S01]  /*3a40*/  UMOV UR5, 0x40 ;  /* 0x0000004000057882 */ /* 0x000fe20000000000 */
[----:B------:R-:W-:Y:S01]  /*3a50*/  NOP ;  /* 0x0000000000007918 */ /* 0x000fe20000000000 */
[----:B------:R-:W-:Y:S01]  /*3a60*/  UMOV UR6, 0x400 ;  /* 0x0000040000067882 */ /* 0x000fe20000000000 */
[----:B--2---:R-:W-:Y:S02]  /*3a70*/  ULEA UR5, UR4, UR5, 0x18 ;  /* 0x0000000504057291 */ /* 0x004fe4000f8ec0ff */
[----:B------:R-:W-:-:S07]  /*3a80*/  ULEA UR6, UR4, UR6, 0x18 ;  /* 0x0000000604067291 */ /* 0x000fce000f8ec0ff */
[----:B------:R-:W2:Y:S02]  /*3a90*/  LDS.U8 R3, [UR5+0x1c] ;  /* 0x00001c05ff037984 */ /* 0x000ea40008000000 */
[----:B--2---:R-:W-:-:S13]  /*3aa0*/  ISETP.NE.AND P0, PT, R3, RZ, PT ;  /* 0x000000ff0300720c */ /* 0x004fda0003f05270 */
[----:B------:R-:W-:Y:S05]  /*3ab0*/  @P0 BRA `(.L_x_64) ;  /* 0x0000000400080947 */ /* 0x000fea0003800000 */
[----:B------:R-:W-:Y:S02]  /*3ac0*/  UISETP.NE.U32.AND UP1, UPT, UR38, 0x1, UPT ;  /* 0x000000012600788c */ /* 0x000fe4000bf25070 */
[----:B------:R-:W-:-:S07]  /*3ad0*/  UIADD3 UR7, UPT, UPT, UR5, 0x8, URZ ;  /* 0x0000000805077890 */ /* 0x000fce000fffe0ff */
[----:B------:R-:W-:Y:S05]  /*3ae0*/  BRA.U !UP1, `(.L_x_65) ;  /* 0x00000001099c7547 */ /* 0x000fea000b800000 */
[----:B------:R-:W-:Y:S01]  /*3af0*/  ELECT P0, URZ, PT ;  /* 0x0000000000ff782f */ /* 0x000fe20003800000 */
[----:B------:R-:W-:-:S12]  /*3b00*/  BSSY B0, `(.L_x_65) ;  /* 0x0000025000007945 */ /* 0x000fd80003800000 */
[----:B------:R-:W-:Y:S05]  /*3b10*/  @!P0 BRA `(.L_x_66) ;  /* 0x00000000008c8947 */ /* 0x000fea0003800000 */
[----:B------:R-:W-:-:S05]  /*3b20*/  UMOV UR4, 0x10 ;  /* 0x0000001000047882 */ /* 0x000fca0000000000 */
[----:B------:R-:W-:Y:S04]  /*3b30*/  DEPBAR.LE SB2, 0x36 ;  /* 0x0000ad800000791a */ /* 0x000fe80000000000 */
[----:B------:R-:W2:Y:S02]  /*3b40*/  UTCATOMSWS.2CTA.FIND_AND_SET.ALIGN UP0, UR4, UR4 ;  /* 0x00000004000475e3 */ /* 0x000ea40008200800 */
[----:B--2---:R-:W-:Y:S01]  /*3b50*/  MOV R10, UR4 ;  /* 0x00000004000a7c02 */ /* 0x004fe20008000f00 */
[----:B------:R-:W-:Y:S06]  /*3b60*/  BRA.U UP0, `(.L_x_67) ;  /* 0x0000000100187547 */ /* 0x000fec000b800000 */
.L_x_68:
[----:B------:R-:W-:Y:S05]  /*3b70*/  NANOSLEEP 0x64 ;  /* 0x000000640000795d */ /* 0x000fea0003800000 */
[----:B------:R-:W-:-:S05]  /*3b80*/  UMOV UR4, 0x10 ;  /* 0x0000001000047882 */ /* 0x000fca0000000000 */
[----:B------:R-:W-:Y:S04]  /*3b90*/  DEPBAR.LE SB2, 0x36 ;  /* 0x0000ad800000791a */ /* 0x000fe80000000000 */
[----:B------:R-:W2:Y:S02]  /*3ba0*/  UTCATOMSWS.2CTA.FIND_AND_SET.ALIGN UP0, UR4, UR4 ;  /* 0x00000004000475e3 */ /* 0x000ea40008200800 */
[----:B--2---:R-:W-:Y:S01]  /*3bb0*/  MOV R10, UR4 ;  /* 0x00000004000a7c02 */ /* 0x004fe20008000f00 */
[----:B------:R-:W-:Y:S05]  /*3bc0*/  BRA.U !UP0, `(.L_x_68) ;  /* 0xfffffffd08e87547 */ /* 0x000fea000b83ffff */
.L_x_67:
[----:B------:R-:W2:Y:S01]  /*3bd0*/  LDS R6, [UR5+0x10] ;  /* 0x00001005ff067984 */ /* 0x000ea20008000800 */
[----:B------:R-:W-:Y:S01]  /*3be0*/  IMAD.U32 R3, RZ, RZ, UR6 ;  /* 0x00000006ff037e24 */ /* 0x000fe2000f8e00ff */
[----:B------:R-:W-:-:S03]  /*3bf0*/  MOV R4, UR37 ;  /* 0x0000002500047c02 */ /* 0x000fc60008000f00 */
[----:B------:R-:W-:Y:S01]  /*3c00*/  VIADD R3, R3, 0x1a0 ;  /* 0x000001a003037836 */ /* 0x000fe20000000000 */
[----:B--2---:R-:W-:-:S04]  /*3c10*/  SHF.L.U32 R6, R6, 0x1f, RZ ;  /* 0x0000001f06067819 */ /* 0x004fc800000006ff */
[----:B------:R-:W2:Y:S02]  /*3c20*/  SYNCS.PHASECHK.TRANS64.TRYWAIT P0, [UR5+0x8], R6 ;  /* 0x00000806ff0075a7 */ /* 0x000ea40008001105 */
[----:B--2---:R-:W-:Y:S05]  /*3c30*/  @P0 BRA `(.L_x_69) ;  /* 0x0000000000080947 */ /* 0x004fea0003800000 */
[----:B------:R-:W2:Y:S02]  /*3c40*/  SYNCS.PHASECHK.TRANS64.TRYWAIT P0, [UR5+0x8], R6 ;  /* 0x00000806ff0075a7 */ /* 0x000ea40008001105 */
[----:B--2---:R-:W-:Y:S05]  /*3c50*/  @!P0 BRA `(.L_x_70) ;  /* 0x0000005000cc8947 */ /* 0x004fea0003800000 */
.L_x_69:
[----:B------:R-:W-:Y:S01]  /*3c60*/  PRMT R4, R4, 0x654, R3 ;  /* 0x0000065404047816 */ /* 0x000fe20000000003 */
[----:B------:R-:W-:Y:S01]  /*3c70*/  HFMA2 R3, -RZ, RZ, 0, 5.9604644775390625e-08 ;  /* 0x00000001ff037431 */ /* 0x000fe200000001ff */
[----:B------:R-:W-:Y:S01]  /*3c80*/  UPRMT UR4, UR37, 0x654, UR7 ;  /* 0x0000065425047896 */ /* 0x000fe20008000007 */
[----:B------:R-:W-:Y:S02]  /*3c90*/  IMAD.MOV.U32 R8, RZ, RZ, 0xffff ;  /* 0x0000ffffff087424 */ /* 0x000fe400078e00ff */
[----:B--2---:R-:W-:Y:S02]  /*3ca0*/  IMAD.MOV.U32 R6, RZ, RZ, 0x4 ;  /* 0x00000004ff067424 */ /* 0x004fe400078e00ff */
[----:B------:R-:W-:Y:S01]  /*3cb0*/  IMAD.SHL.U32 R9, R10, 0x20, RZ ;  /* 0x000000200a097824 */ /* 0x000fe200078e00ff */
[----:B------:R-:W-:Y:S02]  /*3cc0*/  MOV R5, UR4 ;  /* 0x0000000400057c02 */ /* 0x000fe40008000f00 */
[-C--:B------:R-:W-:Y:S01]  /*3cd0*/  SHF.L.U32 R8, R8, R10.reuse, RZ ;  /* 0x0000000a08087219 */ /* 0x080fe200000006ff */
[----:B------:R2:W-:Y:S01]  /*3ce0*/  SYNCS.ARRIVE.TRANS64.RED RZ, [UR4], R6 ;  /* 0x00000006ffff79a7 */ /* 0x0005e20008000404 */
[----:B------:R-:W-:Y:S01]  /*3cf0*/  SHF.L.U32 R7, R3, R10, RZ ;  /* 0x0000000a03077219 */ /* 0x000fe200000006ff */
[----:B------:R2:W-:Y:S04]  /*3d00*/  STS [UR6+0x1a0], R9 ;  /* 0x0001a009ff007988 */ /* 0x0005e80008000806 */
[----:B------:R2:W-:Y:S04]  /*3d10*/  STAS [R4.64], R10 ;  /* 0x0000000a04007dbd */ /* 0x0005e8000c0008ff */
[----:B------:R2:W-:Y:S04]  /*3d20*/  ATOMS.OR RZ, [UR5+0x14], R8 ;  /* 0x00001408ffff798c */ /* 0x0005e8000b000005 */
[----:B------:R2:W-:Y:S04]  /*3d30*/  ATOMS.OR RZ, [UR5+0x18], R7 ;  /* 0x00001807ffff798c */ /* 0x0005e8000b000005 */
[----:B------:R2:W-:Y:S02]  /*3d40*/  ATOMS.XOR RZ, [UR5+0x10], R3 ;  /* 0x00001003ffff798c */ /* 0x0005e4000b800005 */
.L_x_66:
[----:B-1----:R-:W-:Y:S05]  /*3d50*/  BSYNC B0 ;  /* 0x0000000000007941 */ /* 0x002fea0003800000 */
.L_x_65:
[----:B------:R-:W-:Y:S05]  /*3d60*/  BRA.U UP1, `(.L_x_71) ;  /* 0x00000001016c7547 */ /* 0x000fea000b800000 */
[----:B------:R-:W-:-:S03]  /*3d70*/  UMOV UR4, 0xffffffff ;  /* 0xffffffff00047882 */ /* 0x000fc60000000000 */
[----:B------:R-:W-:Y:S05]  /*3d80*/  BRA.DIV UR4, `(.L_x_72) ;  /* 0x0000005204987947 */ /* 0x000fea000b800000 */
[----:B------:R-:W-:-:S13]  /*3d90*/  ELECT P6, URZ, PT ;  /* 0x0000000000ff782f */ /* 0x000fda00038c0000 */
.L_x_182:
[----:B------:R-:W-:Y:S05]  /*3da0*/  @!P6 BRA `(.L_x_71) ;  /* 0x00000000005ce947 */ /* 0x000fea0003800000 */
[----:B--2---:R-:W2:Y:S02]  /*3db0*/  LDS R4, [UR5+0x10] ;  /* 0x00001005ff047984 */ /* 0x004ea40008000800 */
[----:B--2---:R-:W-:-:S04]  /*3dc0*/  SHF.L.U32 R4, R4, 0x1f, RZ ;  /* 0x0000001f04047819 */ /* 0x004fc800000006ff */
[----:B------:R-:W2:Y:S02]  /*3dd0*/  SYNCS.PHASECHK.TRANS64.TRYWAIT P0, [UR5+0x8], R4 ;  /* 0x00000804ff0075a7 */ /* 0x000ea40008001105 */
[----:B--2---:R-:W-:Y:S05]  /*3de0*/  @P0 BRA `(.L_x_73) ;  /* 0x0000000000080947 */ /* 0x004fea0003800000 */
[----:B------:R-:W2:Y:S02]  /*3df0*/  SYNCS.PHASECHK.TRANS64.TRYWAIT P0, [UR5+0x8], R4 ;  /* 0x00000804ff0075a7 */ /* 0x000ea40008001105 */
[----:B--2---:R-:W-:Y:S05]  /*3e00*/  @!P0 BRA `(.L_x_74) ;  /* 0x0000005000988947 */ /* 0x004fea0003800000 */
.L_x_73:
[----:B------:R-:W3:Y:S01]  /*3e10*/  LDS R6, [UR6+0x1a0] ;  /* 0x0001a006ff067984 */ /* 0x000ee20008000800 */
[----:B--2---:R-:W-:Y:S02]  /*3e20*/  HFMA2 R3, -RZ, RZ, 0, 5.9604644775390625e-08 ;  /* 0x00000001ff037431 */ /* 0x004fe400000001ff */
[----:B------:R-:W-:Y:S01]  /*3e30*/  IMAD.MOV.U32 R4, RZ, RZ, 0xffff ;  /* 0x0000ffffff047424 */ /* 0x000fe200078e00ff */
[----:B------:R-:W-:Y:S01]  /*3e40*/  UPRMT UR4, UR37, 0x654, UR7 ;  /* 0x0000065425047896 */ /* 0x000fe20008000007 */
[----:B---3--:R-:W-:-:S03]  /*3e50*/  IMAD.SHL.U32 R5, R6, 0x20, RZ ;  /* 0x0000002006057824 */ /* 0x008fc600078e00ff */
[-C--:B------:R-:W-:Y:S02]  /*3e60*/  SHF.L.U32 R4, R4, R6.reuse, RZ ;  /* 0x0000000604047219 */ /* 0x080fe400000006ff */
[----:B------:R-:W-:Y:S01]  /*3e70*/  SHF.L.U32 R6, R3, R6, RZ ;  /* 0x0000000603067219 */ /* 0x000fe200000006ff */
[----:B------:R3:W-:Y:S04]  /*3e80*/  STS [UR6+0x1a0], R5 ;  /* 0x0001a005ff007988 */ /* 0x0007e80008000806 */
[----:B------:R3:W-:Y:S04]  /*3e90*/  ATOMS.OR RZ, [UR5+0x14], R4 ;  /* 0x00001404ffff798c */ /* 0x0007e8000b000005 */
[----:B------:R3:W-:Y:S01]  /*3ea0*/  ATOMS.OR RZ, [UR5+0x18], R6 ;  /* 0x00001806ffff798c */ /* 0x0007e2000b000005 */
[----:B------:R-:W-:Y:S03]  /*3eb0*/  SYNCS.ARRIVE.TRANS64.RED.A1T0 RZ, [UR4], RZ ;  /* 0x000000ffffff79a7 */ /* 0x000fe60008100404 */
[----:B------:R3:W-:Y:S01]  /*3ec0*/  ATOMS.XOR RZ, [UR5+0x10], R3 ;  /* 0x00001003ffff798c */ /* 0x0007e2000b800005 */
[----:B------:R-:W-:Y:S05]  /*3ed0*/  BRA `(.L_x_71) ;  /* 0x0000000000107947 */ /* 0x000fea0003800000 */
.L_x_64:
[----:B------:R-:W-:Y:S02]  /*3ee0*/  MOV R3, 0xffffffff ;  /* 0xffffffff00037802 */ /* 0x000fe40000000f00 */
[----:B------:R-:W-:-:S03]  /*3ef0*/  MOV R4, 0x3f20 ;  /* 0x00003f2000047802 */ /* 0x000fc60000000f00 */
[----:B------:R2:W-:Y:S04]  /*3f00*/  STS [UR6+0x1a0], R3 ;  /* 0x0001a003ff007988 */ /* 0x0005e80008000806 */
[----:B-12--5:R-:W-:Y:S05]  /*3f10*/  CALL.REL.NOINC `($__internal_1_$__cuda_sm10x_tcgen05_guardrail_trap_phase_invalid_during_alloc) ;  /* 0x0000005400d47944 */ /* 0x026fea0003c00000 */
.L_x_71:
[----:B------:R-:W-:Y:S05]  /*3f20*/  WARPSYNC.ALL ;  /* 0x0000000000007948 */ /* 0x000fea0003800000 */
[----:B------:R-:W4:Y:S01]  /*3f30*/  S2UR UR20, SR_CgaCtaId ;  /* 0x00000000001479c3 */ /* 0x000f220000008800 */
[----:B------:R-:W-:Y:S01]  /*3f40*/  UMOV UR4, 0x400 ;  /* 0x0000040000047882 */ /* 0x000fe20000000000 */
[----:B------:R-:W-:-:S06]  /*3f50*/  NOP ;  /* 0x0000000000007918 */ /* 0x000fcc0000000000 */
[----:B------:R-:W-:Y:S06]  /*3f60*/  BAR.ARV 0x6, 0xa0 ;  /* 0x0182800000007b1d */ /* 0x000fec0000002000 */
[----:B------:R-:W1:Y:S01]  /*3f70*/  LDCU.64 UR6, c[0x0][0x388] ;  /* 0x00007100ff0677ac */ /* 0x000e620008000a00 */
[----:B------:R-:W-:Y:S01]  /*3f80*/  LOP3.LUT R2, R2, 0xffff, RZ, 0xc0, !PT ;  /* 0x0000ffff02027812 */ /* 0x000fe200078ec0ff */
[----:B--2---:R-:W-:Y:S01]  /*3f90*/  IMAD.MOV.U32 R8, RZ, RZ, 0x1 ;  /* 0x00000001ff087424 */ /* 0x004fe200078e00ff */
[----:B------:R-:W-:Y:S01]  /*3fa0*/  LOP3.LUT R0, R0, 0xffff, RZ, 0xc0, !PT ;  /* 0x0000ffff00007812 */ /* 0x000fe200078ec0ff */
[----:B------:R-:W-:Y:S01]  /*3fb0*/  UMOV UR24, URZ ;  /* 0x000000ff00187c82 */ /* 0x000fe20008000000 */
[----:B------:R-:W-:Y:S01]  /*3fc0*/  R2UR UR21, R2 ;  /* 0x00000000021572ca */ /* 0x000fe200000e0000 */
[----:B------:R-:W-:Y:S01]  /*3fd0*/  IMAD.MOV.U32 R2, RZ, RZ, RZ ;  /* 0x000000ffff027224 */ /* 0x000fe200078e00ff */
[----:B------:R-:W-:Y:S01]  /*3fe0*/  R2UR UR35, R0 ;  /* 0x00000000002372ca */ /* 0x000fe200000e0000 */
[----:B------:R-:W-:Y:S01]  /*3ff0*/  IMAD.MOV.U32 R0, RZ, RZ, RZ ;  /* 0x000000ffff007224 */ /* 0x000fe200078e00ff */
[----:B------:R-:W-:Y:S01]  /*4000*/  UMOV UR19, URZ ;  /* 0x000000ff00137c82 */ /* 0x000fe20008000000 */
[----:B----4-:R-:W-:-:S02]  /*4010*/  ULEA UR20, UR20, UR4, 0x18 ;  /* 0x0000000414147291 */ /* 0x010fc4000f8ec0ff */
[----:B------:R-:W-:Y:S02]  /*4020*/  UISETP.NE.AND UP3, UPT, UR38, URZ, UPT ;  /* 0x000000ff2600728c */ /* 0x000fe4000bf65270 */
[----:B------:R-:W-:Y:S01]  /*4030*/  UIADD3 UR34, UPT, UPT, UR20, 0x158, URZ ;  /* 0x0000015814227890 */ /* 0x000fe2000fffe0ff */
[----:B------:R-:W-:Y:S01]  /*4040*/  UMOV UR32, 0x0 ;  /* 0x0000000000207882 */ /* 0x000fe20000000000 */
[----:B------:R-:W-:Y:S01]  /*4050*/  UMOV UR33, 0x8110010 ;  /* 0x0811001000217882 */ /* 0x000fe20000000000 */
[----:B-1----:R-:W-:Y:S02]  /*4060*/  UIADD3 UR4, UPT, UPT, UR6, 0x3f, URZ ;  /* 0x0000003f06047890 */ /* 0x002fe4000fffe0ff */
[----:B---3--:R-:W1:Y:S01]  /*4070*/  LDS R3, [UR20+0x1a0] ;  /* 0x0001a014ff037984 */ /* 0x008e620008000800 */
[----:B------:R-:W2:Y:S01]  /*4080*/  LDCU UR6, c[0x0][0x390] ;  /* 0x00007200ff0677ac */ /* 0x000ea20008000800 */
[----:B------:R-:W-:Y:S02]  /*4090*/  USHF.R.S32.HI UR5, URZ, 0x1f, UR4 ;  /* 0x0000001fff057899 */ /* 0x000fe40008011404 */
[----:B------:R-:W-:-:S02]  /*40a0*/  UPRMT UR34, URZ, 0x654, UR34 ;  /* 0x00000654ff227896 */ /* 0x000fc40008000022 */
[----:B------:R-:W-:Y:S02]  /*40b0*/  ULEA.HI UR4, UR5, UR4, URZ, 0x6 ;  /* 0x0000000405047291 */ /* 0x000fe4000f8f30ff */
[----:B------:R-:W-:Y:S02]  /*40c0*/  UIADD3 UR5, UPT, UPT, UR20, 0x3300, URZ ;  /* 0x0000330014057890 */ /* 0x000fe4000fffe0ff */
[----:B------:R-:W-:Y:S02]  /*40d0*/  USHF.R.S32.HI UR4, URZ, 0x6, UR4 ;  /* 0x00000006ff047899 */ /* 0x000fe40008011404 */
[----:B------:R-:W-:Y:S02]  /*40e0*/  USHF.R.U32.HI UR5, URZ, 0x4, UR5 ;  /* 0x00000004ff057899 */ /* 0x000fe40008011605 */
[----:B------:R-:W-:Y:S02]  /*40f0*/  UIMAD UR7, UR4, UR7, URZ ;  /* 0x00000007040772a4 */ /* 0x000fe4000f8e02ff */
[----:B------:R-:W-:-:S02]  /*4100*/  UIADD3 UR4, UPT, UPT, UR20, 0x25300, URZ ;  /* 0x0002530014047890 */ /* 0x000fc4000fffe0ff */
[----:B------:R-:W-:Y:S02]  /*4110*/  ULOP3.LUT UR5, UR5, 0x3fff, URZ, 0xc0, !UPT ;  /* 0x00003fff05057892 */ /* 0x000fe4000f8ec0ff */
[----:B------:R-:W-:Y:S02]  /*4120*/  USHF.R.U32.HI UR23, URZ, 0x4, UR4 ;  /* 0x00000004ff177899 */ /* 0x000fe40008011604 */
[----:B--2---:R-:W-:Y:S02]  /*4130*/  UIMAD UR4, UR7, UR6, URZ ;  /* 0x00000006070472a4 */ /* 0x004fe4000f8e02ff */
[----:B------:R-:W-:Y:S02]  /*4140*/  ULOP3.LUT UR23, UR23, 0x3fff, URZ, 0xc0, !UPT ;  /* 0x00003fff17177892 */ /* 0x000fe4000f8ec0ff */
[----:B------:R-:W-:Y:S02]  /*4150*/  ULOP3.LUT UR22, UR5, 0x10000, URZ, 0xfc, !UPT ;  /* 0x0001000005167892 */ /* 0x000fe4000f8efcff */
[----:B------:R-:W-:-:S02]  /*4160*/  UIADD3 UR36, UPT, UPT, UR4, -0x1, URZ ;  /* 0xffffffff04247890 */ /* 0x000fc4000fffe0ff */
[----:B------:R-:W-:Y:S01]  /*4170*/  UISETP.GE.AND UP4, UPT, UR4, 0x1, UPT ;  /* 0x000000010400788c */ /* 0x000fe2000bf86270 */
[----:B------:R-:W-:Y:S01]  /*4180*/  UMOV UR30, 0x0 ;  /* 0x00000000001e7882 */ /* 0x000fe20000000000 */
[----:B------:R-:W-:Y:S01]  /*4190*/  UMOV UR31, 0x8110010 ;  /* 0x08110010001f7882 */ /* 0x000fe20000000000 */
[----:B------:R-:W-:Y:S01]  /*41a0*/  UMOV UR28, 0x0 ;  /* 0x00000000001c7882 */ /* 0x000fe20000000000 */
[----:B------:R-:W-:Y:S01]  /*41b0*/  UMOV UR29, 0x8110010 ;  /* 0x08110010001d7882 */ /* 0x000fe20000000000 */
[----:B------:R-:W-:Y:S01]  /*41c0*/  UMOV UR26, 0x0 ;  /* 0x00000000001a7882 */ /* 0x000fe20000000000 */
[C---:B-1----:R-:W-:Y:S01]  /*41d0*/  VIADD R5, R3.reuse, 0x20 ;  /* 0x0000002003057836 */ /* 0x042fe20000000000 */
[----:B------:R-:W-:Y:S01]  /*41e0*/  LOP3.LUT R4, R3, 0xffff, RZ, 0xc0, !PT ;  /* 0x0000ffff03047812 */ /* 0x000fe200078ec0ff */
[----:B------:R-:W-:-:S03]  /*41f0*/  UMOV UR27, 0x8110010 ;  /* 0x08110010001b7882 */ /* 0x000fc60000000000 */
[----:B------:R-:W-:-:S05]  /*4200*/  LOP3.LUT R5, R5, 0xffff, RZ, 0xc0, !PT ;  /* 0x0000ffff05057812 */ /* 0x000fca00078ec0ff */
[----:B------:R1:W-:Y:S02]  /*4210*/  STL.64 [R1], R4 ;  /* 0x0000000401007387 */ /* 0x0003e40000100a00 */
.L_x_83:
[----:B-1----:R-:W-:-:S04]  /*4220*/  SHF.L.U32 R5, R2, 0x1f, RZ ;  /* 0x0000001f02057819 */ /* 0x002fc800000006ff */
[----:B------:R-:W1:Y:S02]  /*4230*/  SYNCS.PHASECHK.TRANS64.TRYWAIT P0, [UR20+0x150], R5 ;  /* 0x00015005ff0075a7 */ /* 0x000e640008001114 */
[----:B-1-34-:R-:W-:Y:S05]  /*4240*/  @!P0 BRA `(.L_x_75) ;  /* 0x0000004c00a08947 */ /* 0x01afea0003800000 */
.L_x_184:
[----:B-1----:R-:W1:Y:S01]  /*4250*/  LDS.128 R4, [UR20+0x190] ;  /* 0x00019014ff047984 */ /* 0x002e620008000c00 */
[----:B------:R-:W-:Y:S01]  /*4260*/  ULEA UR25, UR24, UR20, 0x3 ;  /* 0x0000001418197291 */ /* 0x000fe2000f8e18ff */
[----:B------:R-:W-:Y:S01]  /*4270*/  @!PT LDS RZ, [RZ] ;  /* 0x00000000fffff984 */ /* 0x000fe20000000800 */
[----:B------:R-:W-:Y:S01]  /*4280*/  @!PT LDS RZ, [RZ] ;  /* 0x00000000fffff984 */ /* 0x000fe20000000800 */
[----:B------:R-:W-:Y:S01]  /*4290*/  @!PT LDS RZ, [RZ] ;  /* 0x00000000fffff984 */ /* 0x000fe20000000800 */
[----:B------:R-:W-:Y:S01]  /*42a0*/  @!PT LDS RZ, [RZ] ;  /* 0x00000000fffff984 */ /* 0x000fe20000000800 */
[----:B------:R2:W-:Y:S06]  /*42b0*/  MEMBAR.ALL.CTA ;  /* 0x0000000000007992 */ /* 0x0005ec0000008000 */
[----:B--2---:R-:W2:Y:S02]  /*42c0*/  FENCE.VIEW.ASYNC.S ;  /* 0x00000000000073c6 */ /* 0x004ea40000000000 */
[----:B--2---:R-:W-:Y:S01]  /*42d0*/  SYNCS.ARRIVE.TRANS64.RED.A1T0 RZ, [UR34], RZ ;  /* 0x000000ffffff79a7 */ /* 0x004fe20008100422 */
[----:B-1----:R-:W-:Y:S01]  /*42e0*/  LOP3.LUT P3, RZ, R6, 0x1, RZ, 0xc0, !PT ;  /* 0x0000000106ff7812 */ /* 0x002fe2000786c0ff */
[----:B------:R-:W-:-:S12]  /*42f0*/  BRA.U UP3, `(.L_x_76) ;  /* 0x00000001030c7547 */ /* 0x000fd8000b800000 */
[----:B------:R-:W-:-:S04]  /*4300*/  SHF.L.U32 R5, R8, 0x1f, RZ ;  /* 0x0000001f08057819 */ /* 0x000fc800000006ff */
[----:B------:R-:W1:Y:S02]  /*4310*/  SYNCS.PHASECHK.TRANS64.TRYWAIT P0, [UR25+0x170], R5 ;  /* 0x00017005ff0075a7 */ /* 0x000e640008001119 */
[----:B-1----:R-:W-:Y:S05]  /*4320*/  @!P0 BRA `(.L_x_77) ;  /* 0x0000004c00808947 */ /* 0x002fea0003800000 */
.L_x_76:
[----:B------:R-:W-:Y:S05]  /*4330*/  BRA.U UP3, `(.L_x_78) ;  /* 0x0000000503047547 */ /* 0x000fea000b800000 */
[----:B------:R-:W-:Y:S05]  /*4340*/  BRA.U !UP4, `(.L_x_79) ;  /* 0x000000010cf47547 */ /* 0x000fea000b800000 */
[----:B------:R-:W-:Y:S01]  /*4350*/  ULEA UR4, UR24, UR43, 0x2 ;  /* 0x0000002b18047291 */ /* 0x000fe2000f8e10ff */
[----:B-1----:R-:W-:-:S08]  /*4360*/  SHF.L.U32 R4, R0, 0x1f, RZ ;  /* 0x0000001f00047819 */ /* 0x002fd000000006ff */
[----:B------:R-:W5:Y:S01]  /*4370*/  LDL R5, [UR4] ;  /* 0x00000004ff057983 */ /* 0x000f620008100800 */
[----:B------:R-:W-:Y:S02]  /*4380*/  ULEA UR4, UR19, UR20, 0x3 ;  /* 0x0000001413047291 */ /* 0x000fe4000f8e18ff */
[----:B------:R-:W-:Y:S01]  /*4390*/  UPLOP3.LUT UP2, UPT, UPT, UPT, UPT, 0x40, 0x4 ;  /* 0x000000000004789c */ /* 0x000fe20003f4e870 */
[----:B------:R-:W-:-:S06]  /*43a0*/  UMOV UR17, UR36 ;  /* 0x0000002400117c82 */ /* 0x000fcc0008000000 */
[----:B------:R1:W2:Y:S01]  /*43b0*/  SYNCS.PHASECHK.TRANS64.TRYWAIT P2, [UR4], R4 ;  /* 0x00000004ff0075a7 */ /* 0x0002a20008041104 */
[----:B------:R-:W-:-:S05]  /*43c0*/  UMOV UR4, UR19 ;  /* 0x0000001300047c82 */ /* 0x000fca0008000000 */
.L_x_82:
[----:B------:R-:W-:Y:S01]  /*43d0*/  ULEA UR18, UR4, UR20, 0x3 ;  /* 0x0000001404127291 */ /* 0x000fe2000f8e18ff */
[----:B--234-:R-:W-:Y:S11]  /*43e0*/  @P2 BRA `(.L_x_80) ;  /* 0x00000000000c2947 */ /* 0x01cff60003800000 */
[----:B------:R-:W-:Y:S04]  /*43f0*/  SHF.L.U32 R6, R0, 0x1f, RZ ;  /* 0x0000001f00067819 */ /* 0x000fe800000006ff */
[----:B------:R-:W2:Y:S02]  /*4400*/  SYNCS.PHASECHK.TRANS64.TRYWAIT P0, [UR18], R6 ;  /* 0x00000006ff0075a7 */ /* 0x000ea40008001112 */
[----:B--2---:R-:W-:Y:S05]  /*4410*/  @!P0 BRA `(.L_x_81) ;  /* 0x0000004c005c8947 */ /* 0x004fea0003800000 */
.L_x_80:
[----:B------:R-:W-:Y:S01]  /*4420*/  UISETP.NE.AND UP0, UPT, UR17, URZ, UPT ;  /* 0x000000ff1100728c */ /* 0x000fe2000bf05270 */
[----:B------:R-:W-:Y:S01]  /*4430*/  PLOP3.LUT P2, PT, PT, PT, PT, 0x80, 0x8 ;  /* 0x000000000008781c */ /* 0x000fe20003f4f070 */
[----:B------:R-:W-:Y:S02]  /*4440*/  UIADD3 UR5, UPT, UPT, UR4, 0x1, URZ ;  /* 0x0000000104057890 */ /* 0x000fe4000fffe0ff */
[----:B------:R-:W-:Y:S02]  /*4450*/  ULEA UR10, UR4, UR23, 0x8 ;  /* 0x00000017040a7291 */ /* 0x000fe4000f8e40ff */
[----:B------:R-:W-:Y:S01]  /*4460*/  UISETP.NE.AND UP1, UPT, UR5, 0x11, UPT ;  /* 0x000000110500788c */ /* 0x000fe2000bf25270 */
[----:B------:R-:W-:Y:S01]  /*4470*/  PLOP3.LUT P0, PT, PT, PT, UP0, 0x80, 0x8 ;  /* 0x000000000008781c */ /* 0x000fe20003f0f008 */
[----:B------:R-:W-:Y:S02]  /*4480*/  ULEA UR14, UR4, UR22, 0x9 ;  /* 0x00000016040e7291 */ /* 0x000fe4000f8e48ff */
[----:B------:R-:W-:Y:S02]  /*4490*/  USEL UR6, URZ, 0x1, UP1 ;  /* 0x00000001ff067887 */ /* 0x000fe40008800000 */
[----:B------:R-:W-:Y:S01]  /*44a0*/  USEL UR19, UR5, URZ, UP1 ;  /* 0x000000ff05137287 */ /* 0x000fe20008800000 */
[----:B------:R-:W-:Y:S11]  /*44b0*/  ELECT P1, URZ, PT ;  /* 0x0000000000ff782f */ /* 0x000ff60003820000 */
[----:B------:R-:W-:Y:S02]  /*44c0*/  @!UPT UIADD3 URZ, UPT, UPT, URZ, URZ, URZ ;  /* 0x000000fffffff290 */ /* 0x000fe4000fffe0ff */
[C---:B-----5:R-:W-:Y:S01]  /*44d0*/  @P1 R2UR.BROADCAST UR4, R5.reuse ;  /* 0x00000000050412ca */ /* 0x060fe200008e0000 */
[----:B------:R-:W-:Y:S01]  /*44e0*/  @UP0 ULEA UR5, UR19, UR20, 0x3 ;  /* 0x0000001413050291 */ /* 0x000fe2000f8e18ff */
[----:B------:R-:W-:Y:S01]  /*44f0*/  LOP3.LUT R0, R0, UR6, RZ, 0x3c, !PT ;  /* 0x0000000600007c12 */ /* 0x000fe2000f8e3cff */
[----:B------:R-:W-:Y:S02]  /*4500*/  UIADD3 UR8, UPT, UPT, UR10, 0x40, URZ ;  /* 0x000000400a087890 */ /* 0x000fe4000fffe0ff */
[----:B------:R-:W-:Y:S01]  /*4510*/  UIADD3 UR6, UPT, UPT, UR14, 0x2, URZ ;  /* 0x000000020e067890 */ /* 0x000fe2000fffe0ff */
[----:B-1----:R-:W-:Y:S01]  /*4520*/  @P0 SHF.L.U32 R4, R0, 0x1f, RZ ;  /* 0x0000001f00040819 */ /* 0x002fe200000006ff */
[----:B------:R-:W-:Y:S01]  /*4530*/  UIADD3 UR12, UPT, UPT, UR10, 0x80, URZ ;  /* 0x000000800a0c7890 */ /* 0x000fe2000fffe0ff */
[----:B------:R-:W-:Y:S02]  /*4540*/  UMOV UR11, 0x80004020 ;  /* 0x80004020000b7882 */ /* 0x000fe40000000000 */
[----:B------:R3:W4:Y:S01]  /*4550*/  @P0 SYNCS.PHASECHK.TRANS64.TRYWAIT P2, [UR5], R4 ;  /* 0x00000004ff0005a7 */ /* 0x0007220008041105 */
[----:B------:R-:W-:Y:S11]  /*4560*/  ELECT P0, URZ, PT ;  /* 0x0000000000ff782f */ /* 0x000ff60003800000 */
[----:B------:R-:W-:Y:S02]  /*4570*/  @!UPT UIADD3 URZ, UPT, UPT, URZ, URZ, URZ ;  /* 0x000000fffffff290 */ /* 0x000fe4000fffe0ff */
[C---:B------:R-:W-:Y:S02]  /*4580*/  @P0 R2UR.BROADCAST UR16, R5.reuse ;  /* 0x00000000051002ca */ /* 0x040fe400008e0000 */
[----:B------:R-:W-:Y:S01]  /*4590*/  ELECT P0, URZ, PT ;  /* 0x0000000000ff782f */ /* 0x000fe20003800000 */
[----:B------:R-:W-:Y:S01]  /*45a0*/  UMOV UR15, 0x40004040 ;  /* 0x40004040000f7882 */ /* 0x000fe20000000000 */
[----:B------:R-:W-:Y:S01]  /*45b0*/  UMOV UR9, 0x80004020 ;  /* 0x8000402000097882 */ /* 0x000fe20000000000 */
[----:B------:R1:W-:Y:S01]  /*45c0*/  UTCHMMA.2CTA gdesc[UR14], gdesc[UR10], tmem[UR4], tmem[UR32], idesc[UR33], UP2 ;  /* 0x00ff200a0e0075ea */ /* 0x0003e20009200004 */
[----:B------:R-:W-:Y:S01]  /*45d0*/  UPLOP3.LUT UP2, UPT, UPT, UPT, UPT, 0x80, 0x8 ;  /* 0x000000000008789c */ /* 0x000fe20003f4f070 */
[----:B------:R-:W-:Y:S01]  /*45e0*/  UMOV UR7, 0x40004040 ;  /* 0x4000404000077882 */ /* 0x000fe20000000000 */
[----:B------:R-:W-:Y:S01]  /*45f0*/  UMOV UR13, 0x80004020 ;  /* 0x80004020000d7882 */ /* 0x000fe20000000000 */
[----:B------:R-:W-:Y:S04]  /*4600*/  UMOV UR5, 0x40004040 ;  /* 0x4000404000057882 */ /* 0x000fe80000000000 */
[----:B------:R2:W-:Y:S01]  /*4610*/  UTCHMMA.2CTA gdesc[UR6], gdesc[UR8], tmem[UR16], tmem[UR30], idesc[UR31], UPT ;  /* 0x00ff1e08060075ea */ /* 0x0005e2000ba00010 */
[----:B-1----:R-:W-:Y:S01]  /*4620*/  UIADD3 UR4, UPT, UPT, UR14, 0x4, URZ ;  /* 0x000000040e047890 */ /* 0x002fe2000fffe0ff */
[C---:B------:R-:W-:Y:S02]  /*4630*/  @P0 R2UR.BROADCAST UR15, R5.reuse ;  /* 0x00000000050f02ca */ /* 0x040fe400008e0000 */
[----:B------:R-:W-:Y:S01]  /*4640*/  ELECT P0, URZ, PT ;  /* 0x0000000000ff782f */ /* 0x000fe20003800000 */
[----:B------:R-:W-:Y:S02]  /*4650*/  UIADD3 UR10, UPT, UPT, UR10, 0xc0, URZ ;  /* 0x000000c00a0a7890 */ /* 0x000fe4000fffe0ff */
[----:B--2---:R-:W-:Y:S10]  /*4660*/  UIADD3 UR6, UPT, UPT, UR14, 0x6, URZ ;  /* 0x000000060e067890 */ /* 0x004ff4000fffe0ff */
[----:B------:R-:W-:Y:S01]  /*4670*/  @P0 R2UR.BROADCAST UR9, R5 ;  /* 0x00000000050902ca */ /* 0x000fe200008e0000 */
[----:B------:R-:W-:Y:S01]  /*4680*/  UIADD3 UR8, UPT, UPT, UR18, 0x88, URZ ;  /* 0x0000008812087890 */ /* 0x000fe2000fffe0ff */
[----:B------:R1:W-:Y:S11]  /*4690*/  UTCHMMA.2CTA gdesc[UR4], gdesc[UR12], tmem[UR15], tmem[UR28], idesc[UR29], UPT ;  /* 0x00ff1c0c040075ea */ /* 0x0003f6000ba0000f */
[----:B------:R3:W-:Y:S01]  /*46a0*/  UTCHMMA.2CTA gdesc[UR6], gdesc[UR10], tmem[UR9], tmem[UR26], idesc[UR27], UPT ;  /* 0x00ff1a0a060075ea */ /* 0x0007e2000ba00009 */
[----:B------:R3:W-:Y:S01]  /*46b0*/  UTCBAR.2CTA.MULTICAST [UR8], URZ, UR21 ;  /* 0x000000ff080073e9 */ /* 0x0007e20008200815 */
[----:B-1----:R-:W-:Y:S02]  /*46c0*/  UIADD3 UR4, UPT, UPT, UR17, 0x1, URZ ;  /* 0x0000000111047890 */ /* 0x002fe4000fffe0ff */
[----:B------:R-:W-:Y:S02]  /*46d0*/  UIADD3 UR5, UPT, UPT, UR17, -0x1, URZ ;  /* 0xffffffff11057890 */ /* 0x000fe4000fffe0ff */
[----:B------:R-:W-:Y:S03]  /*46e0*/  UISETP.GT.U32.AND UP0, UPT, UR4, 0x1, UPT ;  /* 0x000000010400788c */ /* 0x000fe6000bf04070 */
[----:B------:R-:W-:Y:S02]  /*46f0*/  UMOV UR4, UR19 ;  /* 0x0000001300047c82 */ /* 0x000fe40008000000 */
[----:B------:R-:W-:Y:S04]  /*4700*/  UMOV UR17, UR5 ;  /* 0x0000000500117c82 */ /* 0x000fe80008000000 */
[----:B------:R-:W-:Y:S05]  /*4710*/  BRA.U UP0, `(.L_x_82) ;  /* 0xfffffffd002c7547 */ /* 0x000fea000b83ffff */
.L_x_79:
[----:B------:R-:W-:-:S09]  /*4720*/  UIADD3 UR4, UPT, UPT, UR25, 0x160, URZ ;  /* 0x0000016019047890 */ /* 0x000fd2000fffe0ff */
[----:B------:R2:W-:Y:S01]  /*4730*/  UTCBAR.2CTA.MULTICAST [UR4], URZ, UR35 ;  /* 0x000000ff040073e9 */ /* 0x0005e20008200823 */
[----:B------:R-:W-:Y:S02]  /*4740*/  NOP ;  /* 0x0000000000007918 */ /* 0x000fe40000000000 */
.L_x_78:
[----:B--2---:R-:W-:Y:S01]  /*4750*/  UIADD3 UR4, UPT, UPT, UR24, 0x1, URZ ;  /* 0x0000000118047890 */ /* 0x004fe2000fffe0ff */
[----:B------:R-:W-:-:S03]  /*4760*/  LOP3.LUT R2, R2, 0x1, RZ, 0x3c, !PT ;  /* 0x0000000102027812 */ /* 0x000fc600078e3cff */
[----:B------:R-:W-:-:S04]  /*4770*/  UISETP.NE.AND UP0, UPT, UR4, 0x2, UPT ;  /* 0x000000020400788c */ /* 0x000fc8000bf05270 */
[----:B------:R-:W-:Y:S02]  /*4780*/  USEL UR5, URZ, 0x1, UP0 ;  /* 0x00000001ff057887 */ /* 0x000fe40008000000 */
[----:B------:R-:W-:-:S04]  /*4790*/  USEL UR24, UR4, URZ, UP0 ;  /* 0x000000ff04187287 */ /* 0x000fc80008000000 */
[----:B------:R-:W-:Y:S01]  /*47a0*/  LOP3.LUT R8, R8, UR5, RZ, 0x3c, !PT ;  /* 0x0000000508087c12 */ /* 0x000fe2000f8e3cff */
[----:B------:R-:W-:Y:S07]  /*47b0*/  @P3 BRA `(.L_x_83) ;  /* 0xfffffff800983947 */ /* 0x000fee000383ffff */
[----:B---3--:R-:W2:Y:S01]  /*47c0*/  S2UR UR8, SR_CgaCtaId ;  /* 0x00000000000879c3 */ /* 0x008ea20000008800 */
[----:B------:R-:W-:Y:S01]  /*47d0*/  ELECT P0, URZ, PT ;  /* 0x0000000000ff782f */ /* 0x000fe20003800000 */
[----:B------:R-:W-:Y:S01]  /*47e0*/  HFMA2 R0, -RZ, RZ, 0, 5.9604644775390625e-08 ;  /* 0x00000001ff007431 */ /* 0x000fe200000001ff */
[----:B------:R-:W-:-:S05]  /*47f0*/  UMOV UR4, 0x40 ;  /* 0x0000004000047882 */ /* 0x000fca0000000000 */
[----:B------:R-:W-:Y:S01]  /*4800*/  UVIRTCOUNT.DEALLOC.SMPOOL 0x80 ;  /* 0x000000800000784c */ /* 0x000fe20000000000 */
[----:B------:R-:W-:Y:S02]  /*4810*/  UISETP.NE.AND UP0, UPT, UR38, URZ, UPT ;  /* 0x000000ff2600728c */ /* 0x000fe4000bf05270 */
[----:B--2---:R-:W-:-:S09]  /*4820*/  ULEA UR8, UR8, UR4, 0x18 ;  /* 0x0000000408087291 */ /* 0x004fd2000f8ec0ff */
[----:B------:R2:W-:Y:S01]  /*4830*/  @P0 STS.U8 [UR8+0x1c], R0 ;  /* 0x00001c00ff000988 */ /* 0x0005e20008000008 */
[----:B------:R-:W-:Y:S05]  /*4840*/  BRA.U UP0, `(.L_x_84) ;  /* 0x0000000100587547 */ /* 0x000fea000b800000 */
[----:B------:R-:W-:Y:S01]  /*4850*/  UIADD3 UR5, UPT, UPT, UR20, 0x170, URZ ;  /* 0x0000017014057890 */ /* 0x000fe2000fffe0ff */
[----:B------:R-:W-:-:S03]  /*4860*/  SHF.L.U32 R2, R8, 0x1f, RZ ;  /* 0x0000001f08027819 */ /* 0x000fc600000006ff */
[----:B------:R-:W-:-:S09]  /*4870*/  ULEA UR4, UR24, UR5, 0x3 ;  /* 0x0000000518047291 */ /* 0x000fd2000f8e18ff */
[----:B------:R-:W3:Y:S02]  /*4880*/  SYNCS.PHASECHK.TRANS64.TRYWAIT P0, [UR4], R2 ;  /* 0x00000002ff0075a7 */ /* 0x000ee40008001104 */
[----:B---3--:R-:W-:Y:S05]  /*4890*/  @!P0 BRA `(.L_x_85) ;  /* 0x0000004800548947 */ /* 0x008fea0003800000 */
.L_x_188:
[----:B------:R-:W-:-:S04]  /*48a0*/  UIADD3 UR4, UPT, UPT, UR24, 0x1, URZ ;  /* 0x0000000118047890 */ /* 0x000fc8000fffe0ff */
[----:B------:R-:W-:-:S04]  /*48b0*/  UISETP.NE.AND UP1, UPT, UR4, 0x2, UPT ;  /* 0x000000020400788c */ /* 0x000fc8000bf25270 */
[----:B------:R-:W-:Y:S02]  /*48c0*/  USEL UR6, URZ, 0x1, UP1 ;  /* 0x00000001ff067887 */ /* 0x000fe40008800000 */
[----:B------:R-:W-:-:S04]  /*48d0*/  USEL UR4, UR4, URZ, UP1 ;  /* 0x000000ff04047287 */ /* 0x000fc80008800000 */
[----:B------:R-:W-:Y:S01]  /*48e0*/  ULEA UR4, UR4, UR5, 0x3 ;  /* 0x0000000504047291 */ /* 0x000fe2000f8e18ff */
[----:B--2---:R-:W-:-:S04]  /*48f0*/  LOP3.LUT R2, R8, UR6, RZ, 0x3c, !PT ;  /* 0x0000000608027c12 */ /* 0x004fc8000f8e3cff */
[----:B------:R-:W-:Y:S01]  /*4900*/  SHF.L.U32 R2, R2, 0x1f, RZ ;  /* 0x0000001f02027819 */ /* 0x000fe200000006ff */
[----:B------:R-:W-:-:S04]  /*4910*/  IMAD.U32 R0, RZ, RZ, UR4 ;  /* 0x00000004ff007e24 */ /* 0x000fc8000f8e00ff */
[----:B------:R2:W3:Y:S03]  /*4920*/  SYNCS.PHASECHK.TRANS64.TRYWAIT P0, [R0+URZ], R2 ;  /* 0x00000002000075a7 */ /* 0x0004e600080011ff */
[----:B---3--:R-:W-:Y:S05]  /*4930*/  @!P0 NANOSLEEP.SYNCS 0x989680 ;  /* 0x009896800000895d */ /* 0x008fea0003900000 */
[----:B------:R-:W3:Y:S02]  /*4940*/  @!P0 SYNCS.PHASECHK.TRANS64 P0, [R0+URZ], R2 ;  /* 0x00000002000085a7 */ /* 0x000ee400080010ff */
[----:B---3--:R-:W-:Y:S05]  /*4950*/  @P0 BRA `(.L_x_86) ;  /* 0x0000000000200947 */ /* 0x008fea0003800000 */
.L_x_87:
[----:B---3--:R3:W1:Y:S02]  /*4960*/  SYNCS.PHASECHK.TRANS64.TRYWAIT P0, [R0+URZ], R2 ;  /* 0x00000002000075a7 */ /* 0x00866400080011ff */
[----:B-1----:R-:W-:Y:S05]  /*4970*/  @!P0 NANOSLEEP.SYNCS 0x989680 ;  /* 0x009896800000895d */ /* 0x002fea0003900000 */
[----:B------:R-:W1:Y:S02]  /*4980*/  @!P0 SYNCS.PHASECHK.TRANS64 P0, [R0+URZ], R2 ;  /* 0x00000002000085a7 */ /* 0x000e6400080010ff */
[----:B-1----:R-:W-:Y:S05]  /*4990*/  @!P0 BRA `(.L_x_87) ;  /* 0xfffffffc00f08947 */ /* 0x002fea000383ffff */
[----:B------:R-:W-:Y:S05]  /*49a0*/  BRA `(.L_x_86) ;  /* 0x00000000000c7947 */ /* 0x000fea0003800000 */
.L_x_84:
[----:B------:R-:W-:-:S04]  /*49b0*/  UIADD3 UR4, UPT, UPT, UR20, 0x180, URZ ;  /* 0x0000018014047890 */ /* 0x000fc8000fffe0ff */
[----:B------:R-:W-:-:S09]  /*49c0*/  UPRMT UR4, UR37, 0x654, UR4 ;  /* 0x0000065425047896 */ /* 0x000fd20008000004 */
[----:B------:R-:W-:Y:S03]  /*49d0*/  SYNCS.ARRIVE.TRANS64.RED.A1T0 RZ, [UR4], RZ ;  /* 0x000000ffffff79a7 */ /* 0x000fe60008100404 */
.L_x_86:
[----:B--23--:R-:W-:Y:S01]  /*49e0*/  SHF.L.U32 R2, RZ, 0x1f, RZ ;  /* 0x0000001fff027819 */ /* 0x00cfe200000006ff */
[----:B------:R-:W-:Y:S01]  /*49f0*/  UIADD3 UR4, UPT, UPT, UR20, 0x180, URZ ;  /* 0x0000018014047890 */ /* 0x000fe2000fffe0ff */
[----:B------:R-:W-:Y:S02]  /*4a00*/  PLOP3.LUT P0, PT, PT, PT, UP0, 0x80, 0x8 ;  /* 0x000000000008781c */ /* 0x000fe40003f0f008 */
[----:B------:R-:W2:Y:S02]  /*4a10*/  SYNCS.PHASECHK.TRANS64.TRYWAIT P1, [UR20+0x180], R2 ;  /* 0x00018002ff0075a7 */ /* 0x000ea40008021114 */
[----:B--2---:R-:W-:Y:S09]  /*4a20*/  @!P1 BRA `(.L_x_88) ;  /* 0x0000004800089947 */ /* 0x004ff20003800000 */
.L_x_190:
[----:B------:R-:W-:Y:S01]  /*4a30*/  @!UP0 UPRMT UR4, UR37, 0x654, UR4 ;  /* 0x0000065425048896 */ /* 0x000fe20008000004 */
[----:B------:R-:W-:Y:S01]  /*4a40*/  LOP3.LUT R3, R3, 0xffff, RZ, 0xc0, !PT ;  /* 0x0000ffff03037812 */ /* 0x000fe200078ec0ff */
[----:B--2---:R-:W-:-:S03]  /*4a50*/  IMAD.MOV.U32 R2, RZ, RZ, 0xffff ;  /* 0x0000ffffff027424 */ /* 0x004fc600078e00ff */
[----:B------:R-:W-:-:S04]  /*4a60*/  SHF.R.U32.HI R3, RZ, 0x5, R3 ;  /* 0x00000005ff037819 */ /* 0x000fc80000011603 */
[----:B------:R-:W-:Y:S01]  /*4a70*/  @!P0 SYNCS.ARRIVE.TRANS64.RED.A1T0 RZ, [UR4], RZ ;  /* 0x000000ffffff89a7 */ /* 0x000fe20008100404 */
[----:B------:R-:W-:Y:S01]  /*4a80*/  NOP ;  /* 0x0000000000007918 */ /* 0x000fe20000000000 */
[----:B------:R-:W2:Y:S01]  /*4a90*/  LDS R0, [UR8+0x14] ;  /* 0x00001408ff007984 */ /* 0x000ea20008000800 */
[----:B------:R-:W-:-:S04]  /*4aa0*/  SHF.L.U32 R2, R2, R3, RZ ;  /* 0x0000000302027219 */ /* 0x000fc800000006ff */
[----:B--2---:R-:W-:-:S04]  /*4ab0*/  LOP3.LUT R0, R0, R2, RZ, 0xc0, !PT ;  /* 0x0000000200007212 */ /* 0x004fc800078ec0ff */
[----:B------:R-:W-:Y:S01]  /*4ac0*/  ISETP.NE.AND P0, PT, R0, R2, PT ;  /* 0x000000020000720c */ /* 0x000fe20003f05270 */
[----:B------:R-:W-:-:S05]  /*4ad0*/  IMAD.MOV.U32 R0, RZ, RZ, 0x1 ;  /* 0x00000001ff007424 */ /* 0x000fca00078e00ff */
[----:B------:R-:W-:-:S07]  /*4ae0*/  SHF.L.U32 R0, R0, R3, RZ ;  /* 0x0000000300007219 */ /* 0x000fce00000006ff */
[----:B------:R-:W-:Y:S05]  /*4af0*/  @P0 BRA `(.L_x_89) ;  /* 0x00000000005c0947 */ /* 0x000fea0003800000 */
[----:B------:R-:W2:Y:S02]  /*4b00*/  LDS R3, [UR8+0x18] ;  /* 0x00001808ff037984 */ /* 0x000ea40008000800 */
[----:B--2---:R-:W-:-:S04]  /*4b10*/  LOP3.LUT R3, R3, R0, RZ, 0xc0, !PT ;  /* 0x0000000003037212 */ /* 0x004fc800078ec0ff */
[----:B------:R-:W-:-:S13]  /*4b20*/  ISETP.NE.AND P0, PT, R3, R0, PT ;  /* 0x000000000300720c */ /* 0x000fda0003f05270 */
[----:B------:R-:W-:Y:S05]  /*4b30*/  @P0 BRA `(.L_x_90) ;  /* 0x0000000000400947 */ /* 0x000fea0003800000 */
[----:B------:R-:W-:Y:S01]  /*4b40*/  R2UR UR4, R2 ;  /* 0x00000000020472ca */ /* 0x000fe200000e0000 */
[----:B------:R-:W2:Y:S01]  /*4b50*/  S2R R3, SR_LANEID ;  /* 0x0000000000037919 */ /* 0x000ea20000000000 */
[----:B------:R-:W-:-:S04]  /*4b60*/  LOP3.LUT R0, RZ, R0, RZ, 0x33, !PT ;  /* 0x00000000ff007212 */ /* 0x000fc800078e33ff */
[----:B------:R-:W3:Y:S07]  /*4b70*/  REDUX UR6, R0 ;  /* 0x00000000000673c4 */ /* 0x000eee0000000000 */
[----:B------:R-:W-:-:S03]  /*4b80*/  ULOP3.LUT UR5, URZ, UR4, URZ, 0x33, !UPT ;  /* 0x00000004ff057292 */ /* 0x000fc6000f8e33ff */
[----:B------:R-:W-:Y:S02]  /*4b90*/  VOTEU.ANY UR4, UPT, PT ;  /* 0x0000000000047886 */ /* 0x000fe400038e0100 */
[----:B------:R-:W-:Y:S01]  /*4ba0*/  UFLO.U32 UR4, UR4 ;  /* 0x00000004000472bd */ /* 0x000fe200080e0000 */
[----:B------:R-:W-:-:S04]  /*4bb0*/  IMAD.U32 R2, RZ, RZ, UR5 ;  /* 0x00000005ff027e24 */ /* 0x000fc8000f8e00ff */
[----:B------:R-:W1:Y:S02]  /*4bc0*/  REDUX UR7, R2 ;  /* 0x00000000020773c4 */ /* 0x000e640000000000 */
[----:B------:R1:W-:Y:S01]  /*4bd0*/  UTCATOMSWS.AND URZ, UR5 ;  /* 0x0000000500ff79e3 */ /* 0x0003e20008000000 */
[----:B---3--:R-:W-:Y:S01]  /*4be0*/  IMAD.U32 R0, RZ, RZ, UR6 ;  /* 0x00000006ff007e24 */ /* 0x008fe2000f8e00ff */
[----:B--2---:R-:W-:Y:S01]  /*4bf0*/  ISETP.EQ.U32.AND P0, PT, R3, UR4, PT ;  /* 0x0000000403007c0c */ /* 0x004fe2000bf02070 */
[----:B-1----:R-:W-:-:S12]  /*4c00*/  IMAD.U32 R2, RZ, RZ, UR7 ;  /* 0x00000007ff027e24 */ /* 0x002fd8000f8e00ff */
[----:B------:R1:W-:Y:S04]  /*4c10*/  @P0 ATOMS.AND RZ, [UR8+0x14], R2 ;  /* 0x00001402ffff098c */ /* 0x0003e8000a800008 */
[----:B------:R1:W-:Y:S01]  /*4c20*/  @P0 ATOMS.AND RZ, [UR8+0x18], R0 ;  /* 0x00001800ffff098c */ /* 0x0003e2000a800008 */
[----:B------:R-:W-:Y:S05]  /*4c30*/  BRA `(.L_x_91) ;  /* 0x0000000000147947 */ /* 0x000fea0003800000 */
.L_x_90:
[----:B------:R-:W-:Y:S02]  /*4c40*/  MOV R2, 0x4c60 ;  /* 0x00004c6000027802 */ /* 0x000fe40000000f00 */
[----:B-1--45:R-:W-:Y:S05]  /*4c50*/  CALL.REL.NOINC `($__internal_0_$__cuda_sm10x_tcgen05_guardrail_trap_col_being_dealloced_not_returned_by_alloc) ;  /* 0x0000004800787944 */ /* 0x032fea0003c00000 */
[----:B------:R-:W-:Y:S05]  /*4c60*/  BRA `(.L_x_91) ;  /* 0x0000000000087947 */ /* 0x000fea0003800000 */
.L_x_89:
[----:B------:R-:W-:Y:S02]  /*4c70*/  MOV R2, 0x4c90 ;  /* 0x00004c9000027802 */ /* 0x000fe40000000f00 */
[----:B-1--45:R-:W-:Y:S05]  /*4c80*/  CALL.REL.NOINC `($__internal_2_$__cuda_sm10x_tcgen05_guardrail_trap_unallocated_columns_being_dealloced) ;  /* 0x0000004800847944 */ /* 0x032fea0003c00000 */
.L_x_91:
[----:B------:R-:W-:Y:S01]  /*4c90*/  NOP ;  /* 0x0000000000007918 */ /* 0x000fe20000000000 */
[----:B------:R-:W-:Y:S05]  /*4ca0*/  EXIT ;  /* 0x000000000000794d */ /* 0x000fea0003800000 */
.L_x_63:
[----:B------:R-:W-:-:S09]  /*4cb0*/  UISETP.NE.OR UP0, UPT, UR18, 0x3, !UP3 ;  /* 0x000000031200788c */ /* 0x000fd2000df05670 */
[----:B------:R-:W-:Y:S05]  /*4cc0*/  BRA.U UP0, `(.L_x_92) ;  /* 0x0000001100947547 */ /* 0x000fea000b800000 */
[----:B------:R-:W2:Y:S01]  /*4cd0*/  LDCU.64 UR4, c[0x0][0x888] ;  /* 0x00011100ff0477ac */ /* 0x000ea20008000a00 */
[----:B------:R-:W3:Y:S01]  /*4ce0*/  S2UR UR6, SR_CgaCtaId ;  /* 0x00000000000679c3 */ /* 0x000ee20000008800 */
[----:B------:R-:W-:Y:S01]  /*4cf0*/  HFMA2 R9, -RZ, RZ, 0, 5.9604644775390625e-08 ;  /* 0x00000001ff097431 */ /* 0x000fe200000001ff */
[----:B------:R-:W-:Y:S01]  /*4d00*/  MOV R8, RZ ;  /* 0x000000ff00087202 */ /* 0x000fe20000000f00 */
[----:B------:R-:W4:Y:S01]  /*4d10*/  LDCU UR38, c[0x0][0x370] ;  /* 0x00006e00ff2677ac */ /* 0x000f220008000800 */
[----:B------:R-:W-:Y:S01]  /*4d20*/  HFMA2 R3, -RZ, RZ, 0, 0.00048828125 ;  /* 0x00001000ff037431 */ /* 0x000fe200000001ff */
[----:B------:R-:W1:Y:S03]  /*4d30*/  LDCU.128 UR40, c[0x0][0xb10] ;  /* 0x00016200ff2877ac */ /* 0x000e660008000c00 */
[----:B------:R-:W4:Y:S01]  /*4d40*/  LDC.64 R10, c[0x0][0x348] ;  /* 0x0000d200ff0a7b82 */ /* 0x000f220000000a00 */
[----:B------:R-:W1:Y:S01]  /*4d50*/  LDCU UR33, c[0x0][0x374] ;  /* 0x00006e80ff2177ac */ /* 0x000e620008000800 */
[----:B------:R-:W4:Y:S01]  /*4d60*/  LDCU.64 UR34, c[0x0][0x890] ;  /* 0x00011200ff2277ac */ /* 0x000f220008000a00 */
[----:B------:R-:W4:Y:S01]  /*4d70*/  LDCU UR30, c[0x0][0xb0c] ;  /* 0x00016180ff1e77ac */ /* 0x000f220008000800 */
[----:B--2---:R-:W-:Y:S01]  /*4d80*/  UISETP.NE.U32.AND UP0, UPT, UR4, URZ, UPT ;  /* 0x000000ff0400728c */ /* 0x004fe2000bf05070 */
[----:B------:R-:W2:Y:S01]  /*4d90*/  LDCU UR54, c[0x0][0xb20] ;  /* 0x00016400ff3677ac */ /* 0x000ea20008000800 */
[----:B------:R-:W2:Y:S01]  /*4da0*/  LDCU UR4, c[0x0][0xb30] ;  /* 0x00016600ff0477ac */ /* 0x000ea20008000800 */
[----:B------:R-:W2:Y:S01]  /*4db0*/  LDCU.128 UR48, c[0x0][0x980] ;  /* 0x00013000ff3077ac */ /* 0x000ea20008000c00 */
[----:B------:R-:W-:Y:S01]  /*4dc0*/  UMOV UR31, 0x400 ;  /* 0x00000400001f7882 */ /* 0x000fe20000000000 */
[----:B-1----:R-:W-:-:S02]  /*4dd0*/  UIMAD.WIDE.U32 UR8, UR33, UR43, URZ ;  /* 0x0000002b210872a5 */ /* 0x002fc4000f8e00ff */
[----:B---3--:R-:W-:Y:S02]  /*4de0*/  ULEA UR31, UR6, UR31, 0x18 ;  /* 0x0000001f061f7291 */ /* 0x008fe4000f8ec0ff */
[----:B----4-:R-:W-:Y:S02]  /*4df0*/  UIMAD.WIDE.U32 UR6, UR38, UR40, URZ ;  /* 0x00000028260672a5 */ /* 0x010fe4000f8e00ff */
[----:B------:R-:W-:Y:S02]  /*4e00*/  UISETP.NE.AND.EX UP5, UPT, UR5, URZ, UPT, UP0 ;  /* 0x000000ff0500728c */ /* 0x000fe4000bfa5300 */
[----:B------:R-:W-:Y:S02]  /*4e10*/  UISETP.NE.U32.AND UP6, UPT, UR34, URZ, UPT ;  /* 0x000000ff2200728c */ /* 0x000fe4000bfc5070 */
[----:B------:R-:W-:Y:S02]  /*4e20*/  UIADD3 UR45, UPT, UPT, UR31, 0x158, URZ ;  /* 0x000001581f2d7890 */ /* 0x000fe4000fffe0ff */
[----:B------:R-:W-:-:S02]  /*4e30*/  UISETP.NE.AND UP0, UPT, UR39, 0x1, UPT ;  /* 0x000000012700788c */ /* 0x000fc4000bf05270 */
[----:B------:R-:W-:Y:S01]  /*4e40*/  UISETP.NE.AND UP0, UPT, UR30, 0x1, UPT ;  /* 0x000000011e00788c */ /* 0x000fe2000bf05270 */
[----:B------:R-:W-:Y:S01]  /*4e50*/  UMOV UR6, UR7 ;  /* 0x0000000700067c82 */ /* 0x000fe20008000000 */
[----:B------:R-:W-:Y:S01]  /*4e60*/  UMOV UR47, UR9 ;  /* 0x00000009002f7c82 */ /* 0x000fe20008000000 */
[----:B------:R-:W-:Y:S02]  /*4e70*/  UISETP.GE.AND UP2, UPT, UR39, 0x1, UPT ;  /* 0x000000012700788c */ /* 0x000fe4000bf46270 */
[----:B------:R-:W-:Y:S01]  /*4e80*/  UISETP.NE.AND UP0, UPT, UR42, 0x1, UPT ;  /* 0x000000012a00788c */ /* 0x000fe2000bf05270 */
[----:B------:R-:W-:Y:S01]  /*4e90*/  UMOV UR32, URZ ;  /* 0x000000ff00207c82 */ /* 0x000fe20008000000 */
[----:B------:R-:W-:Y:S01]  /*4ea0*/  UPLOP3.LUT UP4, UPT, UPT, UPT, UPT, 0x40, 0x4 ;  /* 0x000000000004789c */ /* 0x000fe20003f8e870 */
[----:B------:R-:W1:Y:S01]  /*4eb0*/  LDCU.64 UR22, c[0x0][0xb28] ;  /* 0x00016500ff1677ac */ /* 0x000e620008000a00 */
[----:B------:R-:W3:Y:S01]  /*4ec0*/  LDCU.64 UR36, c[0x0][0x990] ;  /* 0x00013200ff2477ac */ /* 0x000ee20008000a00 */
[----:B------:R-:W-:-:S02]  /*4ed0*/  UISETP.NE.AND.EX UP6, UPT, UR35, URZ, UPT, UP6 ;  /* 0x000000ff2300728c */ /* 0x000fc4000bfc5360 */
[----:B------:R-:W-:Y:S02]  /*4ee0*/  UPRMT UR45, URZ, 0x654, UR45 ;  /* 0x00000654ff2d7896 */ /* 0x000fe4000800002d */
[----:B------:R-:W-:Y:S02]  /*4ef0*/  USHF.R.U32.HI UR52, URZ, UR41, UR6 ;  /* 0x00000029ff347299 */ /* 0x000fe40008011606 */
[----:B--2---:R-:W-:Y:S02]  /*4f00*/  USHF.R.U32.HI UR47, URZ, UR54, UR47 ;  /* 0x00000036ff2f7299 */ /* 0x004fe4000801162f */
[----:B------:R-:W-:Y:S02]  /*4f10*/  UISETP.NE.AND UP3, UPT, UR4, 0x1, UPT ;  /* 0x000000010400788c */ /* 0x000fe4000bf65270 */
[----:B------:R-:W-:Y:S02]  /*4f20*/  UISETP.NE.AND UP2, UPT, UR48, 0x1, UPT ;  /* 0x000000013000788c */ /* 0x000fe4000bf45270 */
[----:B------:R-:W-:-:S11]  /*4f30*/  UISETP.NE.AND UP0, UPT, UR51, 0x1, UPT ;  /* 0x000000013300788c */ /* 0x000fd6000bf05270 */
.L_x_101:
[----:B------:R-:W-:Y:S04]  /*4f40*/  SHF.L.U32 R2, R8, 0x1f, RZ ;  /* 0x0000001f08027819 */ /* 0x000fe800000006ff */
[----:B--2---:R-:W2:Y:S02]  /*4f50*/  SYNCS.PHASECHK.TRANS64.TRYWAIT P0, [UR31+0x150], R2 ;  /* 0x00015002ff0075a7 */ /* 0x004ea4000800111f */
[----:B--2---:R-:W-:Y:S05]  /*4f60*/  @!P0 BRA `(.L_x_93) ;  /* 0x0000004000d08947 */ /* 0x004fea0003800000 */
.L_x_192:
[----:B------:R-:W4:Y:S01]  /*4f70*/  LDS.128 R4, [UR31+0x190] ;  /* 0x0001901fff047984 */ /* 0x000f220008000c00 */
[----:B------:R-:W-:Y:S01]  /*4f80*/  UISETP.GE.AND UP0, UPT, UR39, 0x1, UPT ;  /* 0x000000012700788c */ /* 0x000fe2000bf06270 */
[----:B------:R-:W-:Y:S01]  /*4f90*/  @!PT LDS RZ, [RZ] ;  /* 0x00000000fffff984 */ /* 0x000fe20000000800 */
[----:B------:R-:W-:Y:S01]  /*4fa0*/  @!PT LDS RZ, [RZ] ;  /* 0x00000000fffff984 */ /* 0x000fe20000000800 */
[----:B------:R-:W-:Y:S01]  /*4fb0*/  @!PT LDS RZ, [RZ] ;  /* 0x00000000fffff984 */ /* 0x000fe20000000800 */
[----:B------:R-:W-:Y:S01]  /*4fc0*/  @!PT LDS RZ, [RZ] ;  /* 0x00000000fffff984 */ /* 0x000fe20000000800 */
[----:B------:R1:W-:Y:S06]  /*4fd0*/  MEMBAR.ALL.CTA ;  /* 0x0000000000007992 */ /* 0x0003ec0000008000 */
[----:B-1----:R-:W1:Y:S02]  /*4fe0*/  FENCE.VIEW.ASYNC.S ;  /* 0x00000000000073c6 */ /* 0x002e640000000000 */
[----:B-1----:R-:W-:Y:S01]  /*4ff0*/  SYNCS.ARRIVE.TRANS64.RED.A1T0 RZ, [UR45], RZ ;  /* 0x000000ffffff79a7 */ /* 0x002fe2000810042d */
[----:B----4-:R-:W-:Y:S11]  /*5000*/  LOP3.LUT P0, RZ, R6, 0x1, RZ, 0xc0, !PT ;  /* 0x0000000106ff7812 */ /* 0x010ff6000780c0ff */
[----:B------:R-:W-:Y:S02]  /*5010*/  @!UPT UIADD3 URZ, UPT, UPT, URZ, URZ, URZ ;  /* 0x000000fffffff290 */ /* 0x000fe4000fffe0ff */
[----:B------:R-:W-:Y:S01]  /*5020*/  VOTEU.ANY UP2, P0 ;  /* 0x0000000000ff7886 */ /* 0x000fe20000040100 */
[----:B------:R-:W-:Y:S11]  /*5030*/  PLOP3.LUT P0, PT, PT, PT, UP2, 0x80, 0x8 ;  /* 0x000000000008781c */ /* 0x000ff60003f0f028 */
[----:B------:R-:W-:Y:S02]  /*5040*/  @!UPT UIADD3 URZ, UPT, UPT, URZ, URZ, URZ ;  /* 0x000000fffffff290 */ /* 0x000fe4000fffe0ff */
[----:B--2---:R-:W-:Y:S02]  /*5050*/  @P0 MOV R2, R4 ;  /* 0x0000000400020202 */ /* 0x004fe40000000f00 */
[----:B------:R-:W-:Y:S02]  /*5060*/  @P0 LOP3.LUT R0, R5, 0xffff, RZ, 0xc0, !PT ;  /* 0x0000ffff05000812 */ /* 0x000fe400078ec0ff */
[----:B------:R-:W-:Y:S02]  /*5070*/  @P0 R2UR UR5, R2 ;  /* 0x00000000020502ca */ /* 0x000fe400000e0000 */
[----:B------:R-:W-:Y:S11]  /*5080*/  @P0 R2UR UR4, R0 ;  /* 0x00000000000402ca */ /* 0x000ff600000e0000 */
[----:B------:R-:W-:Y:S02]  /*5090*/  @UP2 UMOV UR15, UR5 ;  /* 0x00000005000f2c82 */ /* 0x000fe40008000000 */
[----:B------:R-:W-:Y:S01]  /*50a0*/  @UP2 UMOV UR14, UR4 ;  /* 0x00000004000e2c82 */ /* 0x000fe20008000000 */
[----:B------:R-:W-:Y:S05]  /*50b0*/  BRA.U !UP0, `(.L_x_94) ;  /* 0x0000000108c07547 */ /* 0x000fea000b800000 */
[----:B------:R-:W-:Y:S02]  /*50c0*/  UP2UR UR18, UPR, URZ, 0x4 ;  /* 0x00000004ff127883 */ /* 0x000fe40008000000 */
[----:B------:R-:W-:Y:S02]  /*50d0*/  UISETP.NE.AND UP2, UPT, UR42, 0x1, UPT ;  /* 0x000000012a00788c */ /* 0x000fe4000bf45270 */
[----:B------:R-:W-:Y:S02]  /*50e0*/  UIMAD.WIDE.U32 UR6, UR14, UR43, URZ ;  /* 0x0000002b0e0672a5 */ /* 0x000fe4000f8e00ff */
[----:B------:R-:W-:Y:S02]  /*50f0*/  UIMAD.WIDE.U32 UR10, UR15, UR40, URZ ;  /* 0x000000280f0a72a5 */ /* 0x000fe4000f8e00ff */
[----:B------:R-:W-:Y:S02]  /*5100*/  USEL UR4, UR33, UR47, !UP2 ;  /* 0x0000002f21047287 */ /* 0x000fe4000d000000 */
[----:B------:R-:W-:Y:S02]  /*5110*/  UISETP.NE.AND UP0, UPT, UR30, 0x1, UPT ;  /* 0x000000011e00788c */ /* 0x000fe4000bf05270 */
[----:B------:R-:W-:Y:S02]  /*5120*/  UP2UR UR19, UPR, URZ, 0x2 ;  /* 0x00000002ff137883 */ /* 0x000fe40008000000 */
[----:B------:R-:W-:Y:S02]  /*5130*/  UISETP.NE.AND UP1, UPT, UR39, 0x1, UPT ;  /* 0x000000012700788c */ /* 0x000fe4000bf25270 */
[----:B------:R-:W-:Y:S02]  /*5140*/  UIMAD.WIDE.U32 UR12, UR4, UR22, URZ ;  /* 0x00000016040c72a5 */ /* 0x000fe4000f8e00ff */
[----:B------:R-:W-:Y:S01]  /*5150*/  USEL UR9, UR38, UR52, !UP0 ;  /* 0x0000003426097287 */ /* 0x000fe2000c000000 */
[----:B------:R-:W-:Y:S01]  /*5160*/  UMOV UR6, UR7 ;  /* 0x0000000700067c82 */ /* 0x000fe20008000000 */
[----:B------:R-:W-:Y:S01]  /*5170*/  UMOV UR5, UR11 ;  /* 0x0000000b00057c82 */ /* 0x000fe20008000000 */
[----:B------:R-:W-:Y:S02]  /*5180*/  USHF.R.U32.HI UR7, URZ, UR54, UR6 ;  /* 0x00000036ff077299 */ /* 0x000fe40008011606 */
[----:B------:R-:W-:Y:S02]  /*5190*/  USHF.R.U32.HI UR6, URZ, UR41, UR5 ;  /* 0x00000029ff067299 */ /* 0x000fe40008011605 */
[----:B------:R-:W-:Y:S02]  /*51a0*/  UIMAD.WIDE.U32 UR16, UR9, UR22, URZ ;  /* 0x00000016091072a5 */ /* 0x000fe4000f8e00ff */
[----:B------:R-:W-:Y:S02]  /*51b0*/  USEL UR8, UR14, UR7, !UP2 ;  /* 0x000000070e087287 */ /* 0x000fe4000d000000 */
[----:B------:R-:W-:Y:S02]  /*51c0*/  UISETP.NE.AND UP2, UPT, UR18, URZ, UPT ;  /* 0x000000ff1200728c */ /* 0x000fe4000bf45270 */
[----:B------:R-:W-:Y:S01]  /*51d0*/  UIMAD.WIDE.U32 UR10, UR8, UR22, URZ ;  /* 0x00000016080a72a5 */ /* 0x000fe2000f8e00ff */
[----:B------:R-:W-:Y:S02]  /*51e0*/  UMOV UR5, UR13 ;  /* 0x0000000d00057c82 */ /* 0x000fe40008000000 */
[----:B------:R-:W-:Y:S03]  /*51f0*/  @UP1 USHF.R.U32.HI UR4, URZ, UR23, UR5 ;  /* 0x00000017ff041299 */ /* 0x000fe60008011605 */
[----:B------:R-:W-:Y:S01]  /*5200*/  UMOV UR5, UR17 ;  /* 0x0000001100057c82 */ /* 0x000fe20008000000 */
[----:B------:R-:W-:Y:S02]  /*5210*/  UIMAD UR4, UR39, UR4, URZ ;  /* 0x00000004270472a4 */ /* 0x000fe4000f8e02ff */
[----:B------:R-:W-:Y:S02]  /*5220*/  @UP1 USHF.R.U32.HI UR9, URZ, UR23, UR5 ;  /* 0x00000017ff091299 */ /* 0x000fe40008011605 */
[----:B------:R-:W-:Y:S02]  /*5230*/  USEL UR5, UR15, UR6, !UP0 ;  /* 0x000000060f057287 */ /* 0x000fe4000c000000 */
[----:B------:R-:W-:Y:S02]  /*5240*/  UIMAD UR6, UR39, UR9, URZ ;  /* 0x00000009270672a4 */ /* 0x000fe4000f8e02ff */
[----:B------:R-:W-:Y:S03]  /*5250*/  UISETP.GE.AND UP0, UPT, UR8, UR4, UPT ;  /* 0x000000040800728c */ /* 0x000fe6000bf06270 */
[----:B------:R-:W-:Y:S01]  /*5260*/  UMOV UR4, UR11 ;  /* 0x0000000b00047c82 */ /* 0x000fe20008000000 */
[----:B------:R-:W-:Y:S02]  /*5270*/  UISETP.GE.OR UP0, UPT, UR5, UR6, UP0 ;  /* 0x000000060500728c */ /* 0x000fe40008706670 */
[----:B------:R-:W-:Y:S02]  /*5280*/  USHF.R.U32.HI UR4, URZ, UR23, UR4 ;  /* 0x00000017ff047299 */ /* 0x000fe40008011604 */
[----:B------:R-:W-:Y:S02]  /*5290*/  UIMAD.WIDE.U32 UR6, UR5, UR22, URZ ;  /* 0x00000016050672a5 */ /* 0x000fe4000f8e00ff */
[----:B------:R-:W-:Y:S04]  /*52a0*/  USEL UR10, UR8, UR4, !UP1 ;  /* 0x00000004080a7287 */ /* 0x000fe8000c800000 */
[----:B------:R-:W-:Y:S01]  /*52b0*/  UIADD3 UR11, UPT, UPT, -UR10, URZ, URZ ;  /* 0x000000ff0a0b7290 */ /* 0x000fe2000fffe1ff */
[----:B------:R-:W-:Y:S01]  /*52c0*/  @!UP0 UMOV UR4, UR7 ;  /* 0x0000000700048c82 */ /* 0x000fe20008000000 */
[----:B------:R-:W-:Y:S02]  /*52d0*/  UIADD3 UR7, UPT, UPT, -UR8, URZ, URZ ;  /* 0x000000ff08077290 */ /* 0x000fe4000fffe1ff */
[----:B------:R-:W-:Y:S02]  /*52e0*/  @!UP0 USHF.R.U32.HI UR4, URZ, UR23, UR4 ;  /* 0x00000017ff048299 */ /* 0x000fe40008011604 */
[----:B------:R-:W-:Y:S02]  /*52f0*/  UIMAD UR6, UR39, UR11, UR8 ;  /* 0x0000000b270672a4 */ /* 0x000fe4000f8e0208 */
[----:B------:R-:W-:Y:S02]  /*5300*/  @!UP0 USEL UR4, UR5, UR4, !UP1 ;  /* 0x0000000405048287 */ /* 0x000fe4000c800000 */
[----:B------:R-:W-:Y:S02]  /*5310*/  UISETP.NE.AND UP1, UPT, UR19, URZ, UPT ;  /* 0x000000ff1300728c */ /* 0x000fe4000bf25270 */
[----:B------:R-:W-:Y:S02]  /*5320*/  @!UP0 UIMAD UR6, UR9, UR6, UR4 ;  /* 0x00000006090682a4 */ /* 0x000fe4000f8e0204 */
[----:B------:R-:W-:Y:S02]  /*5330*/  @!UP0 UIADD3 UR9, UPT, UPT, UR10, -UR4, URZ ;  /* 0x800000040a098290 */ /* 0x000fe4000fffe0ff */
[----:B------:R-:W-:Y:S02]  /*5340*/  UIADD3 UR4, UPT, UPT, -UR5, URZ, URZ ;  /* 0x000000ff05047290 */ /* 0x000fe4000fffe1ff */
[----:B------:R-:W-:Y:S03]  /*5350*/  @!UP0 UIMAD UR8, UR9, UR39, UR5 ;  /* 0x00000027090882a4 */ /* 0x000fe6000f8e0205 */
[----:B------:R-:W-:Y:S01]  /*5360*/  @!UP0 UMOV UR5, UR6 ;  /* 0x0000000600058c82 */ /* 0x000fe20008000000 */
[----:B------:R-:W-:Y:S02]  /*5370*/  UIMAD UR6, UR30, UR4, UR15 ;  /* 0x000000041e0672a4 */ /* 0x000fe4000f8e020f */
[----:B------:R-:W-:Y:S02]  /*5380*/  UIMAD UR4, UR42, UR7, UR14 ;  /* 0x000000072a0472a4 */ /* 0x000fe4000f8e020e */
[----:B------:R-:W-:Y:S02]  /*5390*/  UIMAD UR15, UR5, UR30, UR6 ;  /* 0x0000001e050f72a4 */ /* 0x000fe4000f8e0206 */
[----:B------:R-:W-:Y:S11]  /*53a0*/  UIMAD UR14, UR8, UR42, UR4 ;  /* 0x0000002a080e72a4 */ /* 0x000ff6000f8e0204 */
[----:B------:R-:W-:Y:S01]  /*53b0*/  @!UPT UIADD3 URZ, UPT, UPT, URZ, URZ, URZ ;  /* 0x000000fffffff290 */ /* 0x000fe2000fffe0ff */
.L_x_94:
[----:B------:R-:W1:Y:S01]  /*53c0*/  @!UP3 LDCU.128 UR8, c[0x0][0xb10] ;  /* 0x00016200ff08b7ac */ /* 0x000e620008000c00 */
[----:B------:R-:W-:Y:S04]  /*53d0*/  ISETP.NE.U32.AND P1, PT, RZ, UR34, PT ;  /* 0x00000022ff007c0c */ /* 0x000fe8000bf25070 */
[----:B------:R-:W-:Y:S01]  /*53e0*/  ISETP.NE.AND.EX P1, PT, RZ, UR35, PT, P1 ;  /* 0x00000023ff007c0c */ /* 0x000fe2000bf25310 */
[----:B------:R-:W2:Y:S01]  /*53f0*/  @!UP3 LDCU UR5, c[0x0][0xb0c] ;  /* 0x00016180ff05b7ac */ /* 0x000ea20008000800 */
[----:B------:R-:W-:Y:S02]  /*5400*/  USHF.L.U32 UR26, UR20, 0x6, URZ ;  /* 0x00000006141a7899 */ /* 0x000fe400080006ff */
[----:B-1----:R-:W-:Y:S07]  /*5410*/  UIMAD.WIDE.U32 UR6, UR15, UR8, URZ ;  /* 0x000000080f0672a5 */ /* 0x002fee000f8e00ff */
[----:B------:R-:W-:Y:S01]  /*5420*/  @!UP3 UMOV UR4, UR7 ;  /* 0x000000070004bc82 */ /* 0x000fe20008000000 */
[----:B--2---:R-:W-:Y:S02]  /*5430*/  @!UP3 UISETP.NE.AND UP0, UPT, UR5, 0x1, UPT ;  /* 0x000000010500b88c */ /* 0x004fe4000bf05270 */
[----:B------:R-:W-:Y:S02]  /*5440*/  @!UP3 USHF.R.U32.HI UR4, URZ, UR9, UR4 ;  /* 0x00000009ff04b299 */ /* 0x000fe40008011604 */
[----:B------:R-:W-:Y:S02]  /*5450*/  UIMAD.WIDE.U32 UR6, UR14, UR11, URZ ;  /* 0x0000000b0e0672a5 */ /* 0x000fe4000f8e00ff */
[----:B------:R-:W-:Y:S02]  /*5460*/  @!UP3 USEL UR8, UR15, UR4, !UP0 ;  /* 0x000000040f08b287 */ /* 0x000fe4000c000000 */
[----:B------:R-:W-:Y:S03]  /*5470*/  @!UP3 UISETP.NE.AND UP0, UPT, UR10, 0x1, UPT ;  /* 0x000000010a00b88c */ /* 0x000fe6000bf05270 */
[----:B------:R-:W-:Y:S02]  /*5480*/  @!UP3 UMOV UR6, UR7 ;  /* 0x000000070006bc82 */ /* 0x000fe40008000000 */
[----:B------:R-:W1:Y:S02]  /*5490*/  @!UP3 LDCU UR4, c[0x0][0xb20] ;  /* 0x00016400ff04b7ac */ /* 0x000e640008000800 */
[----:B-1----:R-:W-:Y:S04]  /*54a0*/  @!UP3 USHF.R.U32.HI UR6, URZ, UR4, UR6 ;  /* 0x00000004ff06b299 */ /* 0x002fe80008011606 */
[----:B------:R-:W-:Y:S04]  /*54b0*/  @!UP3 USEL UR6, UR14, UR6, !UP0 ;  /* 0x000000060e06b287 */ /* 0x000fe8000c000000 */
[----:B------:R-:W-:Y:S02]  /*54c0*/  @!UP3 UIADD3 UR4, UPT, UPT, -UR8, UR6, URZ ;  /* 0x000000060804b290 */ /* 0x000fe4000fffe1ff */
[----:B------:R-:W-:Y:S02]  /*54d0*/  @!UP3 UIADD3 UR6, UPT, UPT, UR8, -UR6, URZ ;  /* 0x800000060806b290 */ /* 0x000fe4000fffe0ff */
[----:B------:R-:W-:Y:S02]  /*54e0*/  @!UP3 UIMAD UR15, UR4, UR5, UR15 ;  /* 0x00000005040fb2a4 */ /* 0x000fe4000f8e020f */
[----:B------:R-:W-:Y:S01]  /*54f0*/  @!UP3 UIMAD UR14, UR6, UR10, UR14 ;  /* 0x0000000a060eb2a4 */ /* 0x000fe2000f8e020e */
[----:B------:R-:W-:Y:S11]  /*5500*/  BRA.U UP4, `(.L_x_95) ;  /* 0x0000000104107547 */ /* 0x000ff6000b800000 */
[----:B------:R-:W-:Y:S04]  /*5510*/  MOV R2, UR53 ;  /* 0x0000003500027c02 */ /* 0x000fe80008000f00 */
[----:B------:R-:W-:Y:S04]  /*5520*/  SHF.L.U32 R2, R2, 0x1f, RZ ;  /* 0x0000001f02027819 */ /* 0x000fe800000006ff */
[----:B------:R-:W1:Y:S02]  /*5530*/  SYNCS.PHASECHK.TRANS64.TRYWAIT P2, [UR31+0x148], R2 ;  /* 0x00014802ff0075a7 */ /* 0x000e64000804111f */
[----:B-1----:R-:W-:Y:S05]  /*5540*/  @!P2 BRA `(.L_x_96) ;  /* 0x0000003c0070a947 */ /* 0x002fea0003800000 */
.L_x_95:
[----:B------:R-:W-:Y:S05]  /*5550*/  BRA.U !UP6, `(.L_x_97) ;  /* 0x000000010e387547 */ /* 0x000fea000b800000 */
[----:B------:R-:W-:Y:S01]  /*5560*/  UPLOP3.LUT UP1, UPT, UPT, UPT, UP5, 0x80, 0x8 ;  /* 0x000000000008789c */ /* 0x000fe20003f2f050 */
[----:B-1----:R-:W-:Y:S01]  /*5570*/  HFMA2 R0, -RZ, RZ, 0, 5.9604644775390625e-08 ;  /* 0x00000001ff007431 */ /* 0x002fe200000001ff */
[----:B------:R-:W1:Y:S01]  /*5580*/  LDCU.64 UR8, c[0x0][0x358] ;  /* 0x00006b00ff0877ac */ /* 0x000e620008000a00 */
[----:B------:R-:W-:Y:S03]  /*5590*/  IMAD.MOV.U32 R45, RZ, RZ, 0x1 ;  /* 0x00000001ff2d7424 */ /* 0x000fe600078e00ff */
[----:B------:R-:W-:Y:S05]  /*55a0*/  PLOP3.LUT P2, PT, PT, PT, UP1, 0x80, 0x8 ;  /* 0x000000000008781c */ /* 0x000fea0003f4f018 */
[----:B------:R-:W2:Y:S01]  /*55b0*/  @UP1 LDCU.64 UR4, c[0x0][0x888] ;  /* 0x00011100ff0417ac */ /* 0x000ea20008000a00 */
[----:B------:R-:W-:Y:S07]  /*55c0*/  @UP1 UIMAD UR6, UR46, UR34, URZ ;  /* 0x000000222e0612a4 */ /* 0x000fee000f8e02ff */
[----:B------:R-:W-:Y:S01]  /*55d0*/  @!P2 PRMT R45, R0, 0x7610, R45 ;  /* 0x00007610002da816 */ /* 0x000fe2000000002d */
[----:B--2---:R-:W-:Y:S06]  /*55e0*/  @UP1 UIMAD.WIDE UR4, UR6, 0x4, UR4 ;  /* 0x00000004060418a5 */ /* 0x004fec000f8e0204 */
[----:B-----5:R-:W-:Y:S01]  /*55f0*/  IMAD.U32 R26, RZ, RZ, UR4 ;  /* 0x00000004ff1a7e24 */ /* 0x020fe2000f8e00ff */
[----:B------:R-:W-:Y:S04]  /*5600*/  MOV R27, UR5 ;  /* 0x00000005001b7c02 */ /* 0x000fe80008000f00 */
[----:B------:R-:W2:Y:S01]  /*5610*/  @!UP1 LDCU UR4, c[0x0][0x880] ;  /* 0x00011000ff0497ac */ /* 0x000ea20008000800 */
[----:B-1----:R4:W5:Y:S02]  /*5620*/  @P2 LDG.E R26, desc[UR8][R26.64] ;  /* 0x000000081a1a2981 */ /* 0x002964000c1e1900 */
[----:B--2-4-:R-:W-:Y:S07]  /*5630*/  @!P2 IMAD.U32 R26, RZ, RZ, UR4 ;  /* 0x00000004ff1aae24 */ /* 0x014fee000f8e00ff */
.L_x_97:
[----:B-----5:R-:W-:Y:S01]  /*5640*/  @!P1 FSETP.EQ.AND P3, PT, R26, RZ, PT ;  /* 0x000000ff1a00920b */ /* 0x020fe20003f62000 */
[----:B------:R-:W-:Y:S01]  /*5650*/  @!UPT UIADD3 URZ, UPT, UPT, URZ, URZ, URZ ;  /* 0x000000fffffff290 */ /* 0x000fe2000fffe0ff */
[----:B------:R-:W-:Y:S11]  /*5660*/  @!P1 BRA `(.L_x_98) ;  /* 0x0000000000149947 */ /* 0x000ff60003800000 */
[----:B------:R-:W-:Y:S02]  /*5670*/  LOP3.LUT P1, RZ, R45, 0xff, RZ, 0xc0, !PT ;  /* 0x000000ff2dff7812 */ /* 0x000fe4000782c0ff */
[----:B------:R-:W-:Y:S04]  /*5680*/  PLOP3.LUT P3, PT, PT, PT, UP1, 0x80, 0x8 ;  /* 0x000000000008781c */ /* 0x000fe80003f6f018 */
[----:B------:R-:W-:Y:S07]  /*5690*/  PLOP3.LUT P3, PT, P3, PT, PT, 0x8, 0x80 ;  /* 0x000000000080781c */ /* 0x000fee0001f6e170 */
[----:B------:R-:W-:Y:S11]  /*56a0*/  @P1 FSETP.EQ.AND P3, PT, R26, RZ, PT ;  /* 0x000000ff1a00120b */ /* 0x000ff60003f62000 */
[----:B------:R-:W-:Y:S02]  /*56b0*/  @!UPT UIADD3 URZ, UPT, UPT, URZ, URZ, URZ ;  /* 0x000000fffffff290 */ /* 0x000fe4000fffe0ff */
.L_x_98:
[----:B------:R-:W-:Y:S01]  /*56c0*/  ULEA UR7, UR32, UR31, 0x3 ;  /* 0x0000001f20077291 */ /* 0x000fe2000f8e18ff */
[----:B-1----:R-:W-:Y:S01]  /*56d0*/  SHF.L.U32 R2, R9, 0x1f, RZ ;  /* 0x0000001f09027819 */ /* 0x002fe200000006ff */
[----:B------:R-:W-:Y:S02]  /*56e0*/  USHF.L.U32 UR27, UR44, 0x6, URZ ;  /* 0x000000062c1b7899 */ /* 0x000fe400080006ff */
[----:B------:R-:W-:Y:S02]  /*56f0*/  UISETP.NE.AND UP0, UPT, UR48, 0x1, UPT ;  /* 0x000000013000788c */ /* 0x000fe4000bf05270 */
[----:B------:R-:W-:Y:S01]  /*5700*/  UIMAD.WIDE.U32 UR4, UR27, UR49, URZ ;  /* 0x000000311b0472a5 */ /* 0x000fe2000f8e00ff */
[----:B------:R-:W-:Y:S02]  /*5710*/  ELECT P2, URZ, PT ;  /* 0x0000000000ff782f */ /* 0x000fe40003840000 */
[----:B------:R-:W1:Y:S02]  /*5720*/  SYNCS.PHASECHK.TRANS64.TRYWAIT P1, [UR7+0x128], R2 ;  /* 0x00012802ff0075a7 */ /* 0x000e640008021107 */
[----:B------:R-:W-:Y:S02]  /*5730*/  PLOP3.LUT P2, PT, P3, P2, PT, 0xf2, 0x2f ;  /* 0x00000000002f781c */ /* 0x000fe40001f45e72 */
[----:B------:R-:W-:Y:S02]  /*5740*/  UMOV UR4, UR5 ;  /* 0x0000000500047c82 */ /* 0x000fe40008000000 */
[----:B------:R-:W-:Y:S04]  /*5750*/  USHF.R.U32.HI UR4, URZ, UR50, UR4 ;  /* 0x00000032ff047299 */ /* 0x000fe80008011604 */
[----:B------:R-:W-:Y:S02]  /*5760*/  USEL UR28, UR27, UR4, !UP0 ;  /* 0x000000041b1c7287 */ /* 0x000fe4000c000000 */
[----:B------:R-:W-:Y:S02]  /*5770*/  UISETP.NE.AND UP0, UPT, UR51, 0x1, UPT ;  /* 0x000000013300788c */ /* 0x000fe4000bf05270 */
[----:B---3--:R-:W-:Y:S07]  /*5780*/  UIMAD.WIDE.U32 UR4, UR28, UR36, URZ ;  /* 0x000000241c0472a5 */ /* 0x008fee000f8e00ff */
[----:B------:R-:W-:Y:S02]  /*5790*/  UMOV UR4, UR5 ;  /* 0x0000000500047c82 */ /* 0x000fe40008000000 */
[----:B------:R-:W-:Y:S04]  /*57a0*/  USHF.R.U32.HI UR4, URZ, UR37, UR4 ;  /* 0x00000025ff047299 */ /* 0x000fe80008011604 */
[----:B------:R-:W-:Y:S02]  /*57b0*/  USEL UR29, UR28, UR4, !UP0 ;  /* 0x000000041c1d7287 */ /* 0x000fe4000c000000 */
[----:B------:R-:W-:Y:S02]  /*57c0*/  UIADD3 UR4, UPT, UPT, -UR28, URZ, URZ ;  /* 0x000000ff1c047290 */ /* 0x000fe4000fffe1ff */
[----:B------:R-:W-:Y:S02]  /*57d0*/  UIADD3 UR5, UPT, UPT, -UR29, URZ, URZ ;  /* 0x000000ff1d057290 */ /* 0x000fe4000fffe1ff */
[----:B------:R-:W-:Y:S02]  /*57e0*/  UIMAD UR27, UR48, UR4, UR27 ;  /* 0x00000004301b72a4 */ /* 0x000fe4000f8e021b */
[----:B------:R-:W-:Y:S01]  /*57f0*/  UIMAD UR28, UR51, UR5, UR28 ;  /* 0x00000005331c72a4 */ /* 0x000fe2000f8e021c */
[----:B-1----:R-:W-:Y:S11]  /*5800*/  @!P1 BRA `(.L_x_99) ;  /* 0x0000003800d89947 */ /* 0x002ff60003800000 */
.L_x_195:
[----:B------:R-:W2:Y:S01]  /*5810*/  S2UR UR18, SR_CgaCtaId ;  /* 0x00000000001279c3 */ /* 0x000ea20000008800 */
[----:B------:R-:W-:Y:S01]  /*5820*/  VOTEU.ALL UP0, P2 ;  /* 0x0000000000ff7886 */ /* 0x000fe20001000000 */
[----:B-1----:R-:W-:Y:S01]  /*5830*/  @!P2 IADD3 R2, P1, PT, R10, 0x580, RZ ;  /* 0x000005800a02a810 */ /* 0x002fe20007f3e0ff */
[----:B------:R-:W-:Y:S01]  /*5840*/  UIADD3 UR25, UPT, UPT, UR7, 0x110, URZ ;  /* 0x0000011007197890 */ /* 0x000fe2000fffe0ff */
[----:B------:R-:W-:Y:S01]  /*5850*/  @P0 SHF.R.U32.HI R4, RZ, 0x10, R5 ;  /* 0x00000010ff040819 */ /* 0x000fe20000011605 */
[----:B------:R-:W-:Y:S01]  /*5860*/  UMOV UR11, UR27 ;  /* 0x0000001b000b7c82 */ /* 0x000fe20008000000 */
[----:B------:R-:W-:Y:S01]  /*5870*/  @!UP0 ULEA UR4, UR32, UR31, 0xc ;  /* 0x0000001f20048291 */ /* 0x000fe2000f8e60ff */
[----:B------:R-:W-:Y:S01]  /*5880*/  @!P2 IMAD.X R0, RZ, RZ, R11, P1 ;  /* 0x000000ffff00a224 */ /* 0x000fe200008e060b */
[----:B------:R-:W-:Y:S01]  /*5890*/  @!UP0 UPRMT UR5, URZ, 0x40, URZ ;  /* 0x00000040ff058896 */ /* 0x000fe200080000ff */
[----:B------:R-:W-:Y:S01]  /*58a0*/  @P0 R2UR UR46, R4 ;  /* 0x00000000042e02ca */ /* 0x000fe200000e0000 */
[----:B------:R-:W-:Y:S02]  /*58b0*/  @!UP0 UIADD3 UR24, UPT, UPT, UR4, 0x200, URZ ;  /* 0x0000020004188890 */ /* 0x000fe4000fffe0ff */
[----:B------:R-:W-:Y:S02]  /*58c0*/  @!UP0 UIADD3 UR8, UPT, UPT, UR4, 0xa00, URZ ;  /* 0x00000a0004088890 */ /* 0x000fe4000fffe0ff */
[----:B------:R-:W-:Y:S02]  /*58d0*/  UIADD3 UR4, UPT, UPT, UR32, 0x1, URZ ;  /* 0x0000000120047890 */ /* 0x000fe4000fffe0ff */
[----:B------:R-:W-:Y:S02]  /*58e0*/  @!UP0 UIADD3 UR10, UPT, UPT, UR26, 0x20, URZ ;  /* 0x000000201a0a8890 */ /* 0x000fe4000fffe0ff */
[----:B------:R-:W-:Y:S01]  /*58f0*/  @!UP0 UPRMT UR16, UR5, 0x5410, URZ ;  /* 0x0000541005108896 */ /* 0x000fe200080000ff */
[----:B------:R-:W-:Y:S01]  /*5900*/  @!P2 R2UR UR5, R2 ;  /* 0x000000000205a2ca */ /* 0x000fe200000e0000 */
[----:B------:R-:W-:Y:S01]  /*5910*/  UISETP.NE.AND UP0, UPT, UR4, 0x3, UPT ;  /* 0x000000030400788c */ /* 0x000fe2000bf05270 */
[----:B------:R-:W-:Y:S01]  /*5920*/  UMOV UR12, UR28 ;  /* 0x0000001c000c7c82 */ /* 0x000fe20008000000 */
[----:B------:R-:W-:Y:S02]  /*5930*/  UMOV UR13, UR29 ;  /* 0x0000001d000d7c82 */ /* 0x000fe40008000000 */
[----:B------:R-:W-:Y:S01]  /*5940*/  USEL UR6, UR4, URZ, UP0 ;  /* 0x000000ff04067287 */ /* 0x000fe20008000000 */
[----:B------:R-:W-:Y:S01]  /*5950*/  @!P2 R2UR UR4, R0 ;  /* 0x000000000004a2ca */ /* 0x000fe200000e0000 */
[----:B------:R-:W-:Y:S01]  /*5960*/  USEL UR17, URZ, 0x1, UP0 ;  /* 0x00000001ff117887 */ /* 0x000fe20008000000 */
[----:B------:R-:W-:Y:S01]  /*5970*/  @!P2 IMAD.MOV.U32 R0, RZ, RZ, 0x1000 ;  /* 0x00001000ff00a424 */ /* 0x000fe200078e00ff */
[----:B------:R-:W-:Y:S01]  /*5980*/  VOTEU.ALL UP0, P2 ;  /* 0x0000000000ff7886 */ /* 0x000fe20001000000 */
[----:B------:R-:W-:Y:S03]  /*5990*/  UMOV UR9, UR25 ;  /* 0x0000001900097c82 */ /* 0x000fe60008000000 */
[----:B------:R-:W-:Y:S01]  /*59a0*/  IMAD.U32 R12, RZ, RZ, UR5 ;  /* 0x00000005ff0c7e24 */ /* 0x000fe2000f8e00ff */
[----:B------:R-:W-:Y:S04]  /*59b0*/  LOP3.LUT R9, R9, UR17, RZ, 0x3c, !PT ;  /* 0x0000001109097c12 */ /* 0x000fe8000f8e3cff */
[----:B------:R-:W-:Y:S01]  /*59c0*/  SHF.L.U32 R2, R9, 0x1f, RZ ;  /* 0x0000001f09027819 */ /* 0x000fe200000006ff */
[----:B------:R-:W-:Y:S01]  /*59d0*/  IMAD.U32 R13, RZ, RZ, UR4 ;  /* 0x00000004ff0d7e24 */ /* 0x000fe2000f8e00ff */
[----:B------:R-:W-:Y:S04]  /*59e0*/  @!P2 R2UR UR4, R12 ;  /* 0x000000000c04a2ca */ /* 0x000fe800000e0000 */
[----:B------:R-:W-:Y:S11]  /*59f0*/  @!P2 R2UR UR5, R13 ;  /* 0x000000000d05a2ca */ /* 0x000ff600000e0000 */
[----:B------:R-:W-:Y:S02]  /*5a00*/  @!UPT UIADD3 URZ, UPT, UPT, URZ, URZ, URZ ;  /* 0x000000fffffff290 */ /* 0x000fe4000fffe0ff */
[----:B------:R-:W-:Y:S01]  /*5a10*/  @!UP0 UTMALDG.4D.IM2COL [UR24], [UR4], UR16 ;  /* 0x00000018040083b4 */ /* 0x000fe20008058010 */
[----:B------:R-:W-:Y:S05]  /*5a20*/  VOTEU.ALL UP0, P2 ;  /* 0x0000000000ff7886 */ /* 0x000fea0001000000 */
[----:B------:R2:W-:Y:S01]  /*5a30*/  @!UP0 UTMALDG.4D.IM2COL [UR8], [UR4], UR16 ;  /* 0x00000008040083b4 */ /* 0x0005e20008058010 */
[----:B------:R1:W-:Y:S01]  /*5a40*/  @!P2 SYNCS.ARRIVE.TRANS64.RED.A0TR RZ, [UR7+0x110], R0 ;  /* 0x00011000ffffa9a7 */ /* 0x0003e20008300407 */
[----:B--2---:R-:W-:Y:S02]  /*5a50*/  UPRMT UR4, UR18, 0x654, UR25 ;  /* 0x0000065412047896 */ /* 0x004fe40008000019 */
[----:B------:R-:W-:Y:S07]  /*5a60*/  ULEA UR5, UR6, UR31, 0x3 ;  /* 0x0000001f06057291 */ /* 0x000fee000f8e18ff */
[----:B------:R-:W-:Y:S02]  /*5a70*/  SYNCS.ARRIVE.TRANS64.RED.A1T0 RZ, [UR4], RZ ;  /* 0x000000ffffff79a7 */ /* 0x000fe40008100404 */
[----:B------:R-:W2:Y:S02]  /*5a80*/  SYNCS.PHASECHK.TRANS64.TRYWAIT P1, [UR5+0x128], R2 ;  /* 0x00012802ff0075a7 */ /* 0x000ea40008021105 */
[----:B-12---:R-:W-:Y:S05]  /*5a90*/  @!P1 BRA `(.L_x_100) ;  /* 0x00000038004c9947 */ /* 0x006fea0003800000 */
.L_x_197:
[----:B------:R-:W-:Y:S01]  /*5aa0*/  UIADD3 UR17, UPT, UPT, UR5, 0x110, URZ ;  /* 0x0000011005117890 */ /* 0x000fe2000fffe0ff */
[----:B------:R-:W2:Y:S01]  /*5ab0*/  S2UR UR56, SR_CgaCtaId ;  /* 0x00000000003879c3 */ /* 0x000ea20000008800 */
[----:B------:R-:W-:Y:S01]  /*5ac0*/  UPLOP3.LUT UP4, UPT, UPT, UPT, UPT, 0x80, 0x8 ;  /* 0x000000000008789c */ /* 0x000fe20003f8f070 */
[----:B-1----:R-:W-:Y:S01]  /*5ad0*/  @!P2 IADD3 R2, P0, PT, R10, 0x580, RZ ;  /* 0x000005800a02a810 */ /* 0x002fe20007f1e0ff */
[----:B------:R-:W-:Y:S01]  /*5ae0*/  UMOV UR19, UR27 ;  /* 0x0000001b00137c82 */ /* 0x000fe20008000000 */
[----:B------:R-:W-:Y:S01]  /*5af0*/  UMOV UR20, UR28 ;  /* 0x0000001c00147c82 */ /* 0x000fe20008000000 */
[----:B------:R-:W-:Y:S01]  /*5b00*/  UMOV UR21, UR29 ;  /* 0x0000001d00157c82 */ /* 0x000fe20008000000 */
[----:B------:R-:W-:Y:S01]  /*5b10*/  UMOV UR11, UR27 ;  /* 0x0000001b000b7c82 */ /* 0x000fe20008000000 */
[----:B------:R-:W-:Y:S01]  /*5b20*/  UMOV UR12, UR28 ;  /* 0x0000001c000c7c82 */ /* 0x000fe20008000000 */
[----:B------:R-:W-:Y:S01]  /*5b30*/  UMOV UR13, UR29 ;  /* 0x0000001d000d7c82 */ /* 0x000fe20008000000 */
[----:B------:R-:W-:Y:S01]  /*5b40*/  UMOV UR9, UR17 ;  /* 0x0000001100097c82 */ /* 0x000fe20008000000 */
[----:B------:R-:W-:Y:S01]  /*5b50*/  VOTEU.ALL UP0, P2 ;  /* 0x0000000000ff7886 */ /* 0x000fe20001000000 */
[----:B------:R-:W-:Y:S01]  /*5b60*/  @!P2 IMAD.X R0, RZ, RZ, R11, P0 ;  /* 0x000000ffff00a224 */ /* 0x000fe200000e060b */
[----:B------:R-:W-:Y:S02]  /*5b70*/  R2UR UR55, R49 ;  /* 0x00000000313772ca */ /* 0x000fe400000e0000 */
[----:B------:R-:W-:Y:S01]  /*5b80*/  R2UR UR44, R50 ;  /* 0x00000000322c72ca */ /* 0x000fe200000e0000 */
[----:B------:R-:W-:Y:S01]  /*5b90*/  @!UP0 ULEA UR4, UR6, UR31, 0xc ;  /* 0x0000001f06048291 */ /* 0x000fe2000f8e60ff */
[----:B------:R-:W-:Y:S01]  /*5ba0*/  LOP3.LUT R8, R8, 0x1, RZ, 0x3c, !PT ;  /* 0x0000000108087812 */ /* 0x000fe200078e3cff */
[----:B------:R-:W-:Y:S02]  /*5bb0*/  @!UP0 UPRMT UR7, URZ, 0x40, URZ ;  /* 0x00000040ff078896 */ /* 0x000fe400080000ff */
[----:B------:R-:W-:Y:S02]  /*5bc0*/  @!UP0 UIADD3 UR16, UPT, UPT, UR4, 0x200, URZ ;  /* 0x0000020004108890 */ /* 0x000fe4000fffe0ff */
[----:B------:R-:W-:Y:S02]  /*5bd0*/  @!UP0 UIADD3 UR8, UPT, UPT, UR4, 0xa00, URZ ;  /* 0x00000a0004088890 */ /* 0x000fe4000fffe0ff */
[----:B------:R-:W-:Y:S01]  /*5be0*/  UIADD3 UR4, UPT, UPT, UR6, 0x1, URZ ;  /* 0x0000000106047890 */ /* 0x000fe2000fffe0ff */
[----:B------:R-:W-:Y:S01]  /*5bf0*/  @!P2 R2UR UR6, R2 ;  /* 0x000000000206a2ca */ /* 0x000fe200000e0000 */
[----:B------:R-:W-:Y:S02]  /*5c00*/  @!UP0 UIADD3 UR18, UPT, UPT, UR26, 0x10, URZ ;  /* 0x000000101a128890 */ /* 0x000fe4000fffe0ff */
[----:B------:R-:W-:Y:S02]  /*5c10*/  @!UP0 UIADD3 UR10, UPT, UPT, UR26, 0x30, URZ ;  /* 0x000000301a0a8890 */ /* 0x000fe4000fffe0ff */
[----:B------:R-:W-:Y:S02]  /*5c20*/  @!UP0 UPRMT UR24, UR7, 0x5410, URZ ;  /* 0x0000541007188896 */ /* 0x000fe400080000ff */
[----:B------:R-:W-:Y:S02]  /*5c30*/  UISETP.NE.AND UP0, UPT, UR4, 0x3, UPT ;  /* 0x000000030400788c */ /* 0x000fe4000bf05270 */
[----:B------:R-:W-:Y:S02]  /*5c40*/  UIADD3 UR44, UPT, UPT, UR15, UR44, URZ ;  /* 0x0000002c0f2c7290 */ /* 0x000fe4000fffe0ff */
[----:B------:R-:W-:Y:S01]  /*5c50*/  USEL UR32, UR4, URZ, UP0 ;  /* 0x000000ff04207287 */ /* 0x000fe20008000000 */
[----:B------:R-:W-:Y:S01]  /*5c60*/  @!P2 R2UR UR4, R0 ;  /* 0x000000000004a2ca */ /* 0x000fe200000e0000 */
[----:B------:R-:W-:Y:S01]  /*5c70*/  IMAD.U32 R4, RZ, RZ, UR6 ;  /* 0x00000006ff047e24 */ /* 0x000fe2000f8e00ff */
[----:B------:R-:W-:Y:S02]  /*5c80*/  USEL UR25, URZ, 0x1, UP0 ;  /* 0x00000001ff197887 */ /* 0x000fe40008000000 */
[----:B------:R-:W-:Y:S02]  /*5c90*/  VOTEU.ALL UP0, P2 ;  /* 0x0000000000ff7886 */ /* 0x000fe40001000000 */
[----:B------:R-:W-:Y:S02]  /*5ca0*/  @!P2 R2UR UR6, R4 ;  /* 0x000000000406a2ca */ /* 0x000fe400000e0000 */
[----:B------:R-:W-:Y:S05]  /*5cb0*/  LOP3.LUT R9, R9, UR25, RZ, 0x3c, !PT ;  /* 0x0000001909097c12 */ /* 0x000fea000f8e3cff */
[----:B------:R-:W-:Y:S01]  /*5cc0*/  IMAD.U32 R5, RZ, RZ, UR4 ;  /* 0x00000004ff057e24 */ /* 0x000fe2000f8e00ff */
[----:B--2---:R-:W-:Y:S04]  /*5cd0*/  UPRMT UR4, UR56, 0x654, UR17 ;  /* 0x0000065438047896 */ /* 0x004fe80008000011 */
[----:B------:R-:W-:Y:S11]  /*5ce0*/  @!P2 R2UR UR7, R5 ;  /* 0x000000000507a2ca */ /* 0x000ff600000e0000 */
[----:B------:R-:W-:Y:S02]  /*5cf0*/  @!UPT UIADD3 URZ, UPT, UPT, URZ, URZ, URZ ;  /* 0x000000fffffff290 */ /* 0x000fe4000fffe0ff */
[----:B------:R1:W-:Y:S01]  /*5d00*/  @!UP0 UTMALDG.4D.IM2COL [UR16], [UR6], UR24 ;  /* 0x00000010060083b4 */ /* 0x0003e20008058018 */
[----:B------:R-:W-:Y:S05]  /*5d10*/  VOTEU.ALL UP0, P2 ;  /* 0x0000000000ff7886 */ /* 0x000fea0001000000 */
[----:B------:R2:W-:Y:S01]  /*5d20*/  @!UP0 UTMALDG.4D.IM2COL [UR8], [UR6], UR24 ;  /* 0x00000008060083b4 */ /* 0x0005e20008058018 */
[----:B------:R2:W-:Y:S01]  /*5d30*/  @!P2 SYNCS.ARRIVE.TRANS64.RED.A0TR RZ, [UR5+0x110], R3 ;  /* 0x00011003ffffa9a7 */ /* 0x0005e20008300405 */
[----:B------:R-:W-:Y:S01]  /*5d40*/  SYNCS.ARRIVE.TRANS64.RED.A1T0 RZ, [UR4], RZ ;  /* 0x000000ffffff79a7 */ /* 0x000fe20008100404 */
[----:B-1----:R-:W-:Y:S01]  /*5d50*/  UIADD3 UR20, UPT, UPT, UR14, UR55, URZ ;  /* 0x000000370e147290 */ /* 0x002fe2000fffe0ff */
[----:B------:R-:W-:Y:S11]  /*5d60*/  BRA.U UP2, `(.L_x_101) ;  /* 0xfffffff102747547 */ /* 0x000ff6000b83ffff */
[----:B------:R-:W-:Y:S01]  /*5d70*/  UIADD3 UR31, UPT, UPT, UR31, 0x128, URZ ;  /* 0x000001281f1f7890 */ /* 0x000fe2000fffe0ff */
[----:B------:R-:W-:-:S03]  /*5d80*/  SHF.L.U32 R2, R9, 0x1f, RZ ;  /* 0x0000001f09027819 */ /* 0x000fc600000006ff */
[----:B------:R-:W-:-:S09]  /*5d90*/  ULEA UR4, UR32, UR31, 0x3 ;  /* 0x0000001f20047291 */ /* 0x000fd2000f8e18ff */
[----:B------:R-:W1:Y:S02]  /*5da0*/  SYNCS.PHASECHK.TRANS64.TRYWAIT P0, [UR4], R2 ;  /* 0x00000002ff0075a7 */ /* 0x000e640008001104 */
[----:B-1----:R-:W-:Y:S05]  /*5db0*/  @!P0 BRA `(.L_x_102) ;  /* 0x00000034009c8947 */ /* 0x002fea0003800000 */
.L_x_199:
[----:B------:R-:W-:-:S04]  /*5dc0*/  UIADD3 UR4, UPT, UPT, UR32, 0x1, URZ ;  /* 0x0000000120047890 */ /* 0x000fc8000fffe0ff */
[----:B------:R-:W-:-:S04]  /*5dd0*/  UISETP.NE.AND UP0, UPT, UR4, 0x3, UPT ;  /* 0x000000030400788c */ /* 0x000fc8000bf05270 */
[----:B--2---:R-:W-:Y:S02]  /*5de0*/  USEL UR6, URZ, 0x1, UP0 ;  /* 0x00000001ff067887 */ /* 0x004fe40008000000 */
[----:B------:R-:W-:-:S04]  /*5df0*/  USEL UR4, UR4, URZ, UP0 ;  /* 0x000000ff04047287 */ /* 0x000fc80008000000 */
[----:B------:R-:W-:Y:S01]  /*5e00*/  ULEA UR5, UR4, UR31, 0x3 ;  /* 0x0000001f04057291 */ /* 0x000fe2000f8e18ff */
[----:B------:R-:W-:-:S04]  /*5e10*/  LOP3.LUT R9, R9, UR6, RZ, 0x3c, !PT ;  /* 0x0000000609097c12 */ /* 0x000fc8000f8e3cff */
[----:B-1----:R-:W-:-:S04]  /*5e20*/  SHF.L.U32 R2, R9, 0x1f, RZ ;  /* 0x0000001f09027819 */ /* 0x002fc800000006ff */
[----:B------:R-:W1:Y:S02]  /*5e30*/  SYNCS.PHASECHK.TRANS64.TRYWAIT P0, [UR5], R2 ;  /* 0x00000002ff0075a7 */ /* 0x000e640008001105 */
[----:B-1----:R-:W-:Y:S05]  /*5e40*/  @!P0 BRA `(.L_x_103) ;  /* 0x0000003400908947 */ /* 0x002fea0003800000 */
.L_x_201:
[----:B------:R-:W-:-:S04]  /*5e50*/  UIADD3 UR4, UPT, UPT, UR4, 0x1, URZ ;  /* 0x0000000104047890 */ /* 0x000fc8000fffe0ff */
[----:B------:R-:W-:-:S04]  /*5e60*/  UISETP.NE.AND UP0, UPT, UR4, 0x3, UPT ;  /* 0x000000030400788c */ /* 0x000fc8000bf05270 */
[----:B------:R-:W-:Y:S02]  /*5e70*/  USEL UR5, URZ, 0x1, UP0 ;  /* 0x00000001ff057887 */ /* 0x000fe40008000000 */
[----:B------:R-:W-:-:S04]  /*5e80*/  USEL UR4, UR4, URZ, UP0 ;  /* 0x000000ff04047287 */ /* 0x000fc80008000000 */
[----:B------:R-:W-:Y:S01]  /*5e90*/  ULEA UR4, UR4, UR31, 0x3 ;  /* 0x0000001f04047291 */ /* 0x000fe2000f8e18ff */
[----:B-1----:R-:W-:-:S04]  /*5ea0*/  LOP3.LUT R2, R9, UR5, RZ, 0x3c, !PT ;  /* 0x0000000509027c12 */ /* 0x002fc8000f8e3cff */
[----:B------:R-:W-:Y:S01]  /*5eb0*/  SHF.L.U32 R2, R2, 0x1f, RZ ;  /* 0x0000001f02027819 */ /* 0x000fe200000006ff */
[----:B------:R-:W-:-:S07]  /*5ec0*/  IMAD.U32 R0, RZ, RZ, UR4 ;  /* 0x00000004ff007e24 */ /* 0x000fce000f8e00ff */
.L_x_104:
[----:B-1----:R1:W2:Y:S02]  /*5ed0*/  SYNCS.PHASECHK.TRANS64.TRYWAIT P0, [R0+URZ], R2 ;  /* 0x00000002000075a7 */ /* 0x0022a400080011ff */
[----:B--2---:R-:W-:Y:S05]  /*5ee0*/  @!P0 NANOSLEEP.SYNCS 0x989680 ;  /* 0x009896800000895d */ /* 0x004fea0003900000 */
[----:B------:R-:W2:Y:S02]  /*5ef0*/  @!P0 SYNCS.PHASECHK.TRANS64 P0, [R0+URZ], R2 ;  /* 0x00000002000085a7 */ /* 0x000ea400080010ff */
[----:B--2---:R-:W-:Y:S05]  /*5f00*/  @P0 EXIT ;  /* 0x000000000000094d */ /* 0x004fea0003800000 */
[----:B------:R-:W-:Y:S05]  /*5f10*/  BRA `(.L_x_104) ;  /* 0xfffffffc00ec7947 */ /* 0x000fea000383ffff */
.L_x_92:
[----:B------:R-:W-:-:S06]  /*5f20*/  UISETP.GE.AND UP0, UPT, UR18, 0x4, UPT ;  /* 0x000000041200788c */ /* 0x000fcc000bf06270 */
[----:B------:R-:W-:-:S13]  /*5f30*/  PLOP3.LUT P0, PT, PT, PT, UP0, 0x80, 0x8 ;  /* 0x000000000008781c */ /* 0x000fda0003f0f008 */
[----:B-1----:R-:W-:Y:S05]  /*5f40*/  @!P0 EXIT ;  /* 0x000000000000894d */ /* 0x002fea0003800000 */
[----:B------:R-:W1:Y:S08]  /*5f50*/  S2UR UR4, SR_CgaCtaId ;  /* 0x00000000000479c3 */ /* 0x000e700000008800 */
[----:B------:R-:W-:Y:S01]  /*5f60*/  BAR.SYNC.DEFER_BLOCKING 0x6, 0xa0 ;  /* 0x0182800000007b1d */ /* 0x000fe20000010000 */
[----:B------:R-:W-:Y:S01]  /*5f70*/  IMAD.SHL.U32 R44, R55, 0x10, RZ ;  /* 0x00000010372c7824 */ /* 0x000fe200078e00ff */
[----:B------:R-:W-:Y:S01]  /*5f80*/  CS2R R52, SRZ ;  /* 0x0000000000347805 */ /* 0x000fe2000001ff00 */
[----:B------:R-:W-:-:S02]  /*5f90*/  IMAD.SHL.U32 R0, R46, 0x200, RZ ;  /* 0x000002002e007824 */ /* 0x000fc400078e00ff */
[C---:B------:R-:W-:Y:S01]  /*5fa0*/  IMAD.SHL.U32 R4, R55.reuse, 0x2, RZ ;  /* 0x0000000237047824 */ /* 0x040fe200078e00ff */
[----:B------:R-:W-:Y:S02]  /*5fb0*/  UMOV UR45, 0x400 ;  /* 0x00000400002d7882 */ /* 0x000fe40000000000 */
[----:B------:R-:W2:Y:S01]  /*5fc0*/  LDC.64 R42, c[0x0][0x8b0] ;  /* 0x00022c00ff2a7b82 */ /* 0x000ea20000000a00 */
[C---:B------:R-:W-:Y:S01]  /*5fd0*/  LOP3.LUT R54, R44.reuse, 0x5b0, RZ, 0xc0, !PT ;  /* 0x000005b02c367812 */ /* 0x040fe200078ec0ff */
[----:B------:R-:W-:Y:S01]  /*5fe0*/  IMAD.U32 R23, R55, 0x10000, RZ ;  /* 0x0001000037177824 */ /* 0x000fe200078e00ff */
[----:B------:R-:W-:Y:S01]  /*5ff0*/  LOP3.LUT R5, R44, 0x40, RZ, 0xc0, !PT ;  /* 0x000000402c057812 */ /* 0x000fe200078ec0ff */
[----:B------:R-:W-:Y:S01]  /*6000*/  IMAD.MOV.U32 R22, RZ, RZ, RZ ;  /* 0x000000ffff167224 */ /* 0x000fe200078e00ff */
[----:B------:R-:W-:Y:S01]  /*6010*/  LOP3.LUT R54, R54, 0x200, R0, 0xf8, !PT ;  /* 0x0000020036367812 */ /* 0x000fe200078ef800 */
[----:B------:R-:W-:Y:S01]  /*6020*/  IMAD.SHL.U32 R0, R46, 0x200000, RZ ;  /* 0x002000002e007824 */ /* 0x000fe200078e00ff */
[----:B------:R-:W-:Y:S01]  /*6030*/  LOP3.LUT P0, RZ, R44, 0x40, RZ, 0xc0, !PT ;  /* 0x000000402cff7812 */ /* 0x000fe2000780c0ff */
[----:B------:R-:W3:Y:S01]  /*6040*/  LDC.64 R40, c[0x0][0x8a8] ;  /* 0x00022a00ff287b82 */ /* 0x000ee20000000a00 */
[----:B------:R-:W-:Y:S01]  /*6050*/  LOP3.LUT R4, R5, 0x8, R4, 0xf8, !PT ;  /* 0x0000000805047812 */ /* 0x000fe200078ef804 */
[----:B------:R-:W4:Y:S01]  /*6060*/  LDCU UR59, c[0x0][0x370] ;  /* 0x00006e00ff3b77ac */ /* 0x000f220008000800 */
[----:B------:R-:W-:-:S02]  /*6070*/  LOP3.LUT R0, R0, 0x200000, RZ, 0xc0, !PT ;  /* 0x0020000000007812 */ /* 0x000fc400078ec0ff */
[----:B------:R-:W-:Y:S01]  /*6080*/  LOP3.LUT R54, R54, R4, RZ, 0xfc, !PT ;  /* 0x0000000436367212 */ /* 0x000fe200078efcff */
[----:B------:R-:W2:Y:S01]  /*6090*/  LDCU UR42, c[0x0][0xb0c] ;  /* 0x00016180ff2a77ac */ /* 0x000ea20008000800 */
[----:B------:R-:W-:Y:S02]  /*60a0*/  LOP3.LUT R23, R0, 0x400000, R23, 0xf8, !PT ;  /* 0x0040000000177812 */ /* 0x000fe400078ef817 */
[----:B------:R-:W-:Y:S01]  /*60b0*/  P2R R0, PR, RZ, 0x1 ;  /* 0x00000001ff007803 */ /* 0x000fe20000000000 */
[----:B-1----:R-:W-:Y:S01]  /*60c0*/  ULEA UR45, UR4, UR45, 0x18 ;  /* 0x0000002d042d7291 */ /* 0x002fe2000f8ec0ff */
[----:B------:R-:W-:Y:S01]  /*60d0*/  LOP3.LUT R55, R55, 0x60, RZ, 0xc0, !PT ;  /* 0x0000006037377812 */ /* 0x000fe200078ec0ff */
[----:B------:R-:W1:Y:S01]  /*60e0*/  LDCU.64 UR4, c[0x0][0xa90] ;  /* 0x00015200ff0477ac */ /* 0x000e620008000a00 */
[----:B------:R-:W2:Y:S06]  /*60f0*/  LDCU UR38, c[0x0][0xb30] ;  /* 0x00016600ff2677ac */ /* 0x000eac0008000800 */
[----:B------:R-:W4:Y:S01]  /*6100*/  LDS R2, [UR45+0x1a0] ;  /* 0x0001a02dff027984 */ /* 0x000f220008000800 */
[----:B------:R-:W2:Y:S01]  /*6110*/  LDCU.64 UR56, c[0x0][0x888] ;  /* 0x00011100ff3877ac */ /* 0x000ea20008000a00 */
[----:B------:R-:W2:Y:S01]  /*6120*/  LDCU.64 UR40, c[0x0][0xb28] ;  /* 0x00016500ff2877ac */ /* 0x000ea20008000a00 */
[----:B------:R-:W2:Y:S01]  /*6130*/  LDCU.64 UR62, c[0x0][0x890] ;  /* 0x00011200ff3e77ac */ /* 0x000ea20008000a00 */
[----:B-1----:R-:W-:Y:S01]  /*6140*/  IMAD.U32 R48, RZ, RZ, UR4 ;  /* 0x00000004ff307e24 */ /* 0x002fe2000f8e00ff */
[----:B------:R-:W-:Y:S01]  /*6150*/  UIADD3 UR4, UPT, UPT, UR45, 0x200, URZ ;  /* 0x000002002d047890 */ /* 0x000fe2000fffe0ff */
[----:B------:R-:W-:Y:S01]  /*6160*/  IMAD.U32 R47, RZ, RZ, UR5 ;  /* 0x00000005ff2f7e24 */ /* 0x000fe2000f8e00ff */
[----:B------:R-:W1:Y:S04]  /*6170*/  LDCU.128 UR52, c[0x0][0xb10] ;  /* 0x00016200ff3477ac */ /* 0x000e680008000c00 */
[----:B------:R-:W-:Y:S01]  /*6180*/  IMAD.U32 R0, RZ, RZ, UR4 ;  /* 0x00000004ff007e24 */ /* 0x000fe2000f8e00ff */
[----:B------:R-:W1:Y:S01]  /*6190*/  LDCU UR58, c[0x0][0x374] ;  /* 0x00006e80ff3a77ac */ /* 0x000e620008000800 */
[----:B------:R-:W-:Y:S01]  /*61a0*/  UMOV UR51, 0x1 ;  /* 0x0000000100337882 */ /* 0x000fe20000000000 */
[----:B------:R-:W-:Y:S01]  /*61b0*/  UMOV UR48, URZ ;  /* 0x000000ff00307c82 */ /* 0x000fe20008000000 */
[----:B------:R-:W-:Y:S01]  /*61c0*/  UMOV UR50, URZ ;  /* 0x000000ff00327c82 */ /* 0x000fe20008000000 */
[----:B------:R-:W-:Y:S01]  /*61d0*/  UMOV UR49, URZ ;  /* 0x000000ff00317c82 */ /* 0x000fe20008000000 */
[C---:B----4-:R-:W-:Y:S01]  /*61e0*/  VIADD R3, R2.reuse, 0x20 ;  /* 0x0000002002037836 */ /* 0x050fe20000000000 */
[----:B------:R-:W-:-:S04]  /*61f0*/  LOP3.LUT R2, R2, 0xffff, RZ, 0xc0, !PT ;  /* 0x0000ffff02027812 */ /* 0x000fc800078ec0ff */
[----:B------:R-:W-:-:S05]  /*6200*/  LOP3.LUT R3, R3, 0xffff, RZ, 0xc0, !PT ;  /* 0x0000ffff03037812 */ /* 0x000fca00078ec0ff */
[----:B-123--:R4:W-:Y:S02]  /*6210*/  STL.64 [R1], R2 ;  /* 0x0000000201007387 */ /* 0x00e9e40000100a00 */
.L_x_135:
[----:B----4-:R-:W-:Y:S04]  /*6220*/  SHF.L.U32 R2, R52, 0x1f, RZ ;  /* 0x0000001f34027819 */ /* 0x010fe800000006ff */
[----:B------:R-:W1:Y:S02]  /*6230*/  SYNCS.PHASECHK.TRANS64.TRYWAIT P0, [UR45+0x150], R2 ;  /* 0x00015002ff0075a7 */ /* 0x000e64000800112d */
[----:B-1----:R-:W-:Y:S05]  /*6240*/  @!P0 BRA `(.L_x_105) ;  /* 0x0000003000a88947 */ /* 0x002fea0003800000 */
.L_x_203:
[----:B-1----:R-:W-:Y:S01]  /*6250*/  LEA R2, R22, UR43, 0x2 ;  /* 0x0000002b16027c11 */ /* 0x002fe2000f8e10ff */
[----:B------:R-:W1:Y:S01]  /*6260*/  LDS.128 R4, [UR45+0x190] ;  /* 0x0001902dff047984 */ /* 0x000e620008000c00 */
[----:B------:R-:W-:Y:S02]  /*6270*/  UIADD3 UR4, UPT, UPT, UR45, 0x158, URZ ;  /* 0x000001582d047890 */ /* 0x000fe4000fffe0ff */
[----:B------:R-:W-:Y:S01]  /*6280*/  UISETP.GE.AND UP0, UPT, UR39, 0x1, UPT ;  /* 0x000000012700788c */ /* 0x000fe2000bf06270 */
[----:B------:R-:W-:Y:S01]  /*6290*/  @!PT LDS RZ, [RZ] ;  /* 0x00000000fffff984 */ /* 0x000fe20000000800 */
[----:B------:R-:W-:Y:S01]  /*62a0*/  @!PT LDS RZ, [RZ] ;  /* 0x00000000fffff984 */ /* 0x000fe20000000800 */
[----:B------:R-:W-:Y:S01]  /*62b0*/  @!PT LDS RZ, [RZ] ;  /* 0x00000000fffff984 */ /* 0x000fe20000000800 */
[----:B------:R-:W-:Y:S01]  /*62c0*/  @!PT LDS RZ, [RZ] ;  /* 0x00000000fffff984 */ /* 0x000fe20000000800 */
[----:B------:R2:W-:Y:S06]  /*62d0*/  MEMBAR.ALL.CTA ;  /* 0x0000000000007992 */ /* 0x0005ec0000008000 */
[----:B--2---:R-:W2:Y:S01]  /*62e0*/  FENCE.VIEW.ASYNC.S ;  /* 0x00000000000073c6 */ /* 0x004ea20000000000 */
[----:B------:R-:W-:Y:S09]  /*62f0*/  UPRMT UR4, URZ, 0x654, UR4 ;  /* 0x00000654ff047896 */ /* 0x000ff20008000004 */
[----:B--2---:R-:W-:Y:S01]  /*6300*/  SYNCS.ARRIVE.TRANS64.RED.A1T0 RZ, [UR4], RZ ;  /* 0x000000ffffff79a7 */ /* 0x004fe20008100404 */
[----:B------:R-:W5:Y:S01]  /*6310*/  LDL R2, [R2] ;  /* 0x0000000002027983 */ /* 0x000f620000100800 */
[----:B-1----:R-:W-:Y:S11]  /*6320*/  LOP3.LUT P0, RZ, R6, 0x1, RZ, 0xc0, !PT ;  /* 0x0000000106ff7812 */ /* 0x002ff6000780c0ff */
[----:B------:R-:W-:Y:S02]  /*6330*/  @!UPT UIADD3 URZ, UPT, UPT, URZ, URZ, URZ ;  /* 0x000000fffffff290 */ /* 0x000fe4000fffe0ff */
[----:B------:R-:W-:Y:S01]  /*6340*/  VOTEU.ANY UP1, P0 ;  /* 0x0000000000ff7886 */ /* 0x000fe20000020100 */
[----:B------:R-:W-:Y:S01]  /*6350*/  PLOP3.LUT P0, PT, PT, PT, UP1, 0x80, 0x8 ;  /* 0x000000000008781c */ /* 0x000fe20003f0f018 */
[----:B------:R-:W-:Y:S11]  /*6360*/  UP2UR UR60, UPR, URZ, 0x2 ;  /* 0x00000002ff3c7883 */ /* 0x000ff60008000000 */
[----:B------:R-:W-:Y:S01]  /*6370*/  @!UPT UIADD3 URZ, UPT, UPT, URZ, URZ, URZ ;  /* 0x000000fffffff290 */ /* 0x000fe2000fffe0ff */
[----:B------:R-:W-:Y:S02]  /*6380*/  @P0 MOV R3, R4 ;  /* 0x0000000400030202 */ /* 0x000fe40000000f00 */
[----:B------:R-:W-:Y:S02]  /*6390*/  @P0 LOP3.LUT R0, R5, 0xffff, RZ, 0xc0, !PT ;  /* 0x0000ffff05000812 */ /* 0x000fe400078ec0ff */
[----:B------:R-:W-:Y:S02]  /*63a0*/  @P0 R2UR UR5, R3 ;  /* 0x00000000030502ca */ /* 0x000fe400000e0000 */
[----:B------:R-:W-:Y:S11]  /*63b0*/  @P0 R2UR UR4, R0 ;  /* 0x00000000000402ca */ /* 0x000ff600000e0000 */
[----:B------:R-:W-:Y:S02]  /*63c0*/  @UP1 UMOV UR37, UR5 ;  /* 0x0000000500251c82 */ /* 0x000fe40008000000 */
[----:B------:R-:W-:Y:S01]  /*63d0*/  @UP1 UMOV UR36, UR4 ;  /* 0x0000000400241c82 */ /* 0x000fe20008000000 */
[----:B------:R-:W-:Y:S05]  /*63e0*/  BRA.U !UP0, `(.L_x_106) ;  /* 0x0000000108cc7547 */ /* 0x000fea000b800000 */
[----:B------:R-:W1:Y:S01]  /*63f0*/  LDCU UR9, c[0x0][0xb20] ;  /* 0x00016400ff0977ac */ /* 0x000e620008000800 */
[----:B------:R-:W-:Y:S02]  /*6400*/  UIMAD.WIDE.U32 UR4, UR58, UR55, URZ ;  /* 0x000000373a0472a5 */ /* 0x000fe4000f8e00ff */
[----:B------:R-:W-:Y:S02]  /*6410*/  UIMAD.WIDE.U32 UR6, UR59, UR52, URZ ;  /* 0x000000343b0672a5 */ /* 0x000fe4000f8e00ff */
[----:B------:R-:W-:Y:S02]  /*6420*/  UIMAD.WIDE.U32 UR10, UR36, UR55, URZ ;  /* 0x00000037240a72a5 */ /* 0x000fe4000f8e00ff */
[----:B------:R-:W-:Y:S02]  /*6430*/  UISETP.NE.AND UP0, UPT, UR54, 0x1, UPT ;  /* 0x000000013600788c */ /* 0x000fe4000bf05270 */
[----:B------:R-:W-:Y:S02]  /*6440*/  UISETP.NE.AND UP1, UPT, UR42, 0x1, UPT ;  /* 0x000000012a00788c */ /* 0x000fe4000bf25270 */
[----:B------:R-:W-:Y:S02]  /*6450*/  UISETP.NE.AND UP2, UPT, UR39, 0x1, UPT ;  /* 0x000000012700788c */ /* 0x000fe4000bf45270 */
[----:B------:R-:W-:Y:S01]  /*6460*/  UIMAD.WIDE.U32 UR12, UR37, UR52, URZ ;  /* 0x00000034250c72a5 */ /* 0x000fe2000f8e00ff */
[----:B------:R-:W-:Y:S01]  /*6470*/  UMOV UR4, UR5 ;  /* 0x0000000500047c82 */ /* 0x000fe20008000000 */
[----:B------:R-:W-:Y:S01]  /*6480*/  UMOV UR6, UR11 ;  /* 0x0000000b00067c82 */ /* 0x000fe20008000000 */
[----:B-1----:R-:W-:Y:S03]  /*6490*/  USHF.R.U32.HI UR8, URZ, UR9, UR4 ;  /* 0x00000009ff087299 */ /* 0x002fe60008011604 */
[----:B------:R-:W-:Y:S02]  /*64a0*/  UMOV UR4, UR7 ;  /* 0x0000000700047c82 */ /* 0x000fe40008000000 */
[----:B------:R-:W-:Y:S02]  /*64b0*/  USHF.R.U32.HI UR5, URZ, UR53, UR4 ;  /* 0x00000035ff057299 */ /* 0x000fe40008011604 */
[----:B------:R-:W-:Y:S02]  /*64c0*/  USEL UR4, UR58, UR8, !UP0 ;  /* 0x000000083a047287 */ /* 0x000fe4000c000000 */
[----:B------:R-:W-:Y:S02]  /*64d0*/  USHF.R.U32.HI UR8, URZ, UR9, UR6 ;  /* 0x00000009ff087299 */ /* 0x000fe40008011606 */
[----:B------:R-:W-:Y:S02]  /*64e0*/  UIMAD.WIDE.U32 UR6, UR4, UR40, URZ ;  /* 0x00000028040672a5 */ /* 0x000fe4000f8e00ff */
[----:B------:R-:W-:Y:S02]  /*64f0*/  USEL UR9, UR59, UR5, !UP1 ;  /* 0x000000053b097287 */ /* 0x000fe4000c800000 */
[----:B------:R-:W-:Y:S02]  /*6500*/  USEL UR8, UR36, UR8, !UP0 ;  /* 0x0000000824087287 */ /* 0x000fe4000c000000 */
[----:B------:R-:W-:Y:S01]  /*6510*/  UIMAD.WIDE.U32 UR10, UR9, UR40, URZ ;  /* 0x00000028090a72a5 */ /* 0x000fe2000f8e00ff */
[----:B------:R-:W-:Y:S01]  /*6520*/  UMOV UR6, UR7 ;  /* 0x0000000700067c82 */ /* 0x000fe20008000000 */
[----:B------:R-:W-:Y:S01]  /*6530*/  UMOV UR5, UR13 ;  /* 0x0000000d00057c82 */ /* 0x000fe20008000000 */
[----:B------:R-:W-:Y:S02]  /*6540*/  @UP2 USHF.R.U32.HI UR4, URZ, UR41, UR6 ;  /* 0x00000029ff042299 */ /* 0x000fe40008011606 */
[----:B------:R-:W-:Y:S02]  /*6550*/  USHF.R.U32.HI UR5, URZ, UR53, UR5 ;  /* 0x00000035ff057299 */ /* 0x000fe40008011605 */
[----:B------:R-:W-:Y:S02]  /*6560*/  UIMAD UR4, UR39, UR4, URZ ;  /* 0x00000004270472a4 */ /* 0x000fe4000f8e02ff */
[----:B------:R-:W-:Y:S02]  /*6570*/  USEL UR5, UR37, UR5, !UP1 ;  /* 0x0000000525057287 */ /* 0x000fe4000c800000 */
[----:B------:R-:W-:Y:S01]  /*6580*/  UISETP.GE.AND UP0, UPT, UR8, UR4, UPT ;  /* 0x000000040800728c */ /* 0x000fe2000bf06270 */
[----:B------:R-:W-:Y:S01]  /*6590*/  UMOV UR6, UR11 ;  /* 0x0000000b00067c82 */ /* 0x000fe20008000000 */
[----:B------:R-:W-:Y:S02]  /*65a0*/  UIMAD.WIDE.U32 UR10, UR8, UR40, URZ ;  /* 0x00000028080a72a5 */ /* 0x000fe4000f8e00ff */
[----:B------:R-:W-:Y:S04]  /*65b0*/  @UP2 USHF.R.U32.HI UR9, URZ, UR41, UR6 ;  /* 0x00000029ff092299 */ /* 0x000fe80008011606 */
[----:B------:R-:W-:Y:S01]  /*65c0*/  UIMAD UR6, UR39, UR9, URZ ;  /* 0x00000009270672a4 */ /* 0x000fe2000f8e02ff */
[----:B------:R-:W-:Y:S03]  /*65d0*/  UMOV UR4, UR11 ;  /* 0x0000000b00047c82 */ /* 0x000fe60008000000 */
[----:B------:R-:W-:Y:S02]  /*65e0*/  UISETP.GE.OR UP0, UPT, UR5, UR6, UP0 ;  /* 0x000000060500728c */ /* 0x000fe40008706670 */
[----:B------:R-:W-:Y:S02]  /*65f0*/  USHF.R.U32.HI UR4, URZ, UR41, UR4 ;  /* 0x00000029ff047299 */ /* 0x000fe40008011604 */
[----:B------:R-:W-:Y:S02]  /*6600*/  UIMAD.WIDE.U32 UR6, UR5, UR40, URZ ;  /* 0x00000028050672a5 */ /* 0x000fe4000f8e00ff */
[----:B------:R-:W-:Y:S02]  /*6610*/  USEL UR11, UR8, UR4, !UP2 ;  /* 0x00000004080b7287 */ /* 0x000fe4000d000000 */
[----:B------:R-:W-:Y:S02]  /*6620*/  UIADD3 UR6, UPT, UPT, -UR5, URZ, URZ ;  /* 0x000000ff05067290 */ /* 0x000fe4000fffe1ff */
[----:B------:R-:W-:Y:S02]  /*6630*/  UIADD3 UR10, UPT, UPT, -UR11, URZ, URZ ;  /* 0x000000ff0b0a7290 */ /* 0x000fe4000fffe1ff */
[----:B------:R-:W-:Y:S02]  /*6640*/  UIMAD UR6, UR42, UR6, UR37 ;  /* 0x000000062a0672a4 */ /* 0x000fe4000f8e0225 */
[----:B------:R-:W-:Y:S01]  /*6650*/  UIMAD UR10, UR39, UR10, UR8 ;  /* 0x0000000a270a72a4 */ /* 0x000fe2000f8e0208 */
[----:B------:R-:W-:Y:S01]  /*6660*/  @!UP0 UMOV UR4, UR7 ;  /* 0x0000000700048c82 */ /* 0x000fe20008000000 */
[----:B------:R-:W-:Y:S02]  /*6670*/  UIADD3 UR7, UPT, UPT, -UR8, URZ, URZ ;  /* 0x000000ff08077290 */ /* 0x000fe4000fffe1ff */
[----:B------:R-:W-:Y:S04]  /*6680*/  @!UP0 USHF.R.U32.HI UR4, URZ, UR41, UR4 ;  /* 0x00000029ff048299 */ /* 0x000fe80008011604 */
[----:B------:R-:W-:Y:S04]  /*6690*/  @!UP0 USEL UR4, UR5, UR4, !UP2 ;  /* 0x0000000405048287 */ /* 0x000fe8000d000000 */
[----:B------:R-:W-:Y:S02]  /*66a0*/  @!UP0 UIMAD UR9, UR9, UR10, UR4 ;  /* 0x0000000a090982a4 */ /* 0x000fe4000f8e0204 */
[----:B------:R-:W-:Y:S02]  /*66b0*/  @!UP0 UIADD3 UR10, UPT, UPT, UR11, -UR4, URZ ;  /* 0x800000040b0a8290 */ /* 0x000fe4000fffe0ff */
[----:B------:R-:W-:Y:S02]  /*66c0*/  UIMAD UR4, UR54, UR7, UR36 ;  /* 0x00000007360472a4 */ /* 0x000fe4000f8e0224 */
[----:B------:R-:W-:Y:S03]  /*66d0*/  @!UP0 UIMAD UR8, UR10, UR39, UR5 ;  /* 0x000000270a0882a4 */ /* 0x000fe6000f8e0205 */
[----:B------:R-:W-:Y:S02]  /*66e0*/  @!UP0 UMOV UR5, UR9 ;  /* 0x0000000900058c82 */ /* 0x000fe40008000000 */
[----:B------:R-:W-:Y:S02]  /*66f0*/  UIMAD UR37, UR5, UR42, UR6 ;  /* 0x0000002a052572a4 */ /* 0x000fe4000f8e0206 */
[----:B------:R-:W-:Y:S11]  /*6700*/  UIMAD UR36, UR8, UR54, UR4 ;  /* 0x00000036082472a4 */ /* 0x000ff6000f8e0204 */
[----:B------:R-:W-:Y:S01]  /*6710*/  @!UPT UIADD3 URZ, UPT, UPT, URZ, URZ, URZ ;  /* 0x000000fffffff290 */ /* 0x000fe2000fffe0ff */
.L_x_106:
[----:B------:R-:W-:Y:S01]  /*6720*/  UISETP.NE.AND UP0, UPT, UR38, 0x1, UPT ;  /* 0x000000012600788c */ /* 0x000fe2000bf05270 */
[----:B------:R-:W-:Y:S01]  /*6730*/  @P0 SHF.R.U32.HI R4, RZ, 0x10, R5 ;  /* 0x00000010ff040819 */ /* 0x000fe20000011605 */
[----:B------:R-:W-:Y:S02]  /*6740*/  UIADD3 UR11, UPT, UPT, UR45, 0x200, URZ ;  /* 0x000002002d0b7890 */ /* 0x000fe4000fffe0ff */
[----:B------:R-:W-:Y:S01]  /*6750*/  USHF.L.U32 UR47, UR20, 0x6, URZ ;  /* 0x00000006142f7899 */ /* 0x000fe200080006ff */
[----:B------:R-:W-:Y:S06]  /*6760*/  @P0 R2UR UR61, R4 ;  /* 0x00000000043d02ca */ /* 0x000fec00000e0000 */
[----:B------:R-:W1:Y:S01]  /*6770*/  @!UP0 LDCU.128 UR12, c[0x0][0xb10] ;  /* 0x00016200ff0c87ac */ /* 0x000e620008000c00 */
[----:B------:R-:W2:Y:S01]  /*6780*/  @!UP0 LDCU UR5, c[0x0][0xb0c] ;  /* 0x00016180ff0587ac */ /* 0x000ea20008000800 */
[----:B------:R-:W3:Y:S01]  /*6790*/  @!UP0 LDCU UR10, c[0x0][0xb20] ;  /* 0x00016400ff0a87ac */ /* 0x000ee20008000800 */
[----:B-1----:R-:W-:Y:S02]  /*67a0*/  UIMAD.WIDE.U32 UR8, UR37, UR12, URZ ;  /* 0x0000000c250872a5 */ /* 0x002fe4000f8e00ff */
[----:B------:R-:W-:Y:S02]  /*67b0*/  UIMAD.WIDE.U32 UR6, UR36, UR15, URZ ;  /* 0x0000000f240672a5 */ /* 0x000fe4000f8e00ff */
[----:B------:R-:W-:Y:S03]  /*67c0*/  @!UP0 UISETP.NE.AND UP1, UPT, UR14, 0x1, UPT ;  /* 0x000000010e00888c */ /* 0x000fe6000bf25270 */
[----:B------:R-:W-:Y:S01]  /*67d0*/  @!UP0 UMOV UR4, UR9 ;  /* 0x0000000900048c82 */ /* 0x000fe20008000000 */
[----:B--2---:R-:W-:Y:S02]  /*67e0*/  @!UP0 UISETP.NE.AND UP2, UPT, UR5, 0x1, UPT ;  /* 0x000000010500888c */ /* 0x004fe4000bf45270 */
[----:B------:R-:W-:Y:S01]  /*67f0*/  @!UP0 USHF.R.U32.HI UR4, URZ, UR13, UR4 ;  /* 0x0000000dff048299 */ /* 0x000fe20008011604 */
[----:B------:R-:W-:Y:S02]  /*6800*/  @!UP0 UMOV UR6, UR7 ;  /* 0x0000000700068c82 */ /* 0x000fe40008000000 */
[----:B---3--:R-:W-:Y:S02]  /*6810*/  @!UP0 USHF.R.U32.HI UR6, URZ, UR10, UR6 ;  /* 0x0000000aff068299 */ /* 0x008fe40008011606 */
[----:B------:R-:W-:Y:S02]  /*6820*/  @!UP0 USEL UR7, UR37, UR4, !UP2 ;  /* 0x0000000425078287 */ /* 0x000fe4000d000000 */
[----:B------:R-:W-:Y:S04]  /*6830*/  @!UP0 USEL UR6, UR36, UR6, !UP1 ;  /* 0x0000000624068287 */ /* 0x000fe8000c800000 */
[----:B------:R-:W-:Y:S02]  /*6840*/  @!UP0 UIADD3 UR4, UPT, UPT, -UR7, UR6, URZ ;  /* 0x0000000607048290 */ /* 0x000fe4000fffe1ff */
[----:B------:R-:W-:Y:S02]  /*6850*/  @!UP0 UIADD3 UR6, UPT, UPT, UR7, -UR6, URZ ;  /* 0x8000000607068290 */ /* 0x000fe4000fffe0ff */
[----:B------:R-:W-:Y:S02]  /*6860*/  @!UP0 UIMAD UR37, UR4, UR5, UR37 ;  /* 0x00000005042582a4 */ /* 0x000fe4000f8e0225 */
[----:B------:R-:W-:Y:S02]  /*6870*/  @!UP0 UIMAD UR36, UR6, UR14, UR36 ;  /* 0x0000000e062482a4 */ /* 0x000fe4000f8e0224 */
[----:B------:R-:W-:Y:S09]  /*6880*/  ULOP3.LUT UP0, URZ, UR11, 0x90, URZ, 0xc0, !UPT ;  /* 0x000000900bff7892 */ /* 0x000ff2000f80c0ff */
[----:B------:R-:W-:Y:S05]  /*6890*/  BRA.U !UP0, `(.L_x_107) ;  /* 0x00000001087c7547 */ /* 0x000fea000b800000 */
[----:B------:R-:W1:Y:S01]  /*68a0*/  LDCU.64 UR8, c[0x4][0x80] ;  /* 0x01001000ff0877ac */ /* 0x000e620008000a00 */
[----:B------:R-:W-:Y:S01]  /*68b0*/  MOV R16, 0x0 ;  /* 0x0000000000107802 */ /* 0x000fe20000000f00 */
[----:B------:R-:W-:Y:S02]  /*68c0*/  HFMA2 R12, -RZ, RZ, 0, 5.9604644775390625e-08 ;  /* 0x00000001ff0c7431 */ /* 0x000fe400000001ff */
[----:B------:R-:W-:Y:S01]  /*68d0*/  IMAD.MOV.U32 R8, RZ, RZ, 0x70 ;  /* 0x00000070ff087424 */ /* 0x000fe200078e00ff */
[----:B------:R2:W3:Y:S01]  /*68e0*/  LDC.64 R14, c[0x4][R16] ;  /* 0x01000000100e7b82 */ /* 0x0004e20000000a00 */
[----:B------:R-:W4:Y:S01]  /*68f0*/  LDCU.64 UR6, c[0x4][0x88] ;  /* 0x01001100ff0677ac */ /* 0x000f220008000a00 */
[----:B------:R-:W-:Y:S01]  /*6900*/  IMAD.MOV.U32 R13, RZ, RZ, RZ ;  /* 0x000000ffff0d7224 */ /* 0x000fe200078e00ff */
[----:B------:R-:W2:Y:S01]  /*6910*/  LDCU.64 UR4, c[0x4][0x8] ;  /* 0x01000100ff0477ac */ /* 0x000ea20008000a00 */
[----:B-1----:R-:W-:Y:S01]  /*6920*/  MOV R5, UR9 ;  /* 0x0000000900057c02 */ /* 0x002fe20008000f00 */
[----:B------:R-:W-:Y:S01]  /*6930*/  IMAD.U32 R4, RZ, RZ, UR8 ;  /* 0x00000008ff047e24 */ /* 0x000fe2000f8e00ff */
[----:B----4-:R-:W-:Y:S01]  /*6940*/  MOV R7, UR7 ;  /* 0x0000000700077c02 */ /* 0x010fe20008000f00 */
[----:B------:R-:W-:Y:S01]  /*6950*/  IMAD.U32 R6, RZ, RZ, UR6 ;  /* 0x00000006ff067e24 */ /* 0x000fe2000f8e00ff */
[----:B--2---:R-:W-:Y:S01]  /*6960*/  MOV R11, UR5 ;  /* 0x00000005000b7c02 */ /* 0x004fe20008000f00 */
[----:B------:R-:W-:Y:S02]  /*6970*/  IMAD.U32 R10, RZ, RZ, UR4 ;  /* 0x00000004ff0a7e24 */ /* 0x000fe4000f8e00ff */
[----:B------:R-:W-:Y:S07]  /*6980*/  LEPC R20, `(.L_x_108) ;  /* 0x000000001014794e */ /* 0x000fee0000000000 */
[----:B---3-5:R-:W-:Y:S05]  /*6990*/  CALL.ABS.NOINC R14 ;  /* 0x000000000e007343 */ /* 0x028fea0003c00000 */
.L_x_108:
[----:B------:R-:W1:Y:S01]  /*69a0*/  LDCU.64 UR8, c[0x4][0x80] ;  /* 0x01001000ff0877ac */ /* 0x000e620008000a00 */
[----:B------:R-:W2:Y:S01]  /*69b0*/  LDC.64 R16, c[0x4][R16] ;  /* 0x0100000010107b82 */ /* 0x000ea20000000a00 */
[----:B------:R-:W-:Y:S02]  /*69c0*/  HFMA2 R12, -RZ, RZ, 0, 5.9604644775390625e-08 ;  /* 0x00000001ff0c7431 */ /* 0x000fe400000001ff */
[----:B------:R-:W-:Y:S02]  /*69d0*/  IMAD.MOV.U32 R8, RZ, RZ, 0x70 ;  /* 0x00000070ff087424 */ /* 0x000fe400078e00ff */
[----:B------:R-:W-:Y:S01]  /*69e0*/  IMAD.MOV.U32 R13, RZ, RZ, RZ ;  /* 0x000000ffff0d7224 */ /* 0x000fe200078e00ff */
[----:B------:R-:W3:Y:S01]  /*69f0*/  LDCU.64 UR6, c[0x4][0x88] ;  /* 0x01001100ff0677ac */ /* 0x000ee20008000a00 */
[----:B------:R-:W4:Y:S01]  /*6a00*/  LDCU.64 UR4, c[0x4][0x8] ;  /* 0x01000100ff0477ac */ /* 0x000f220008000a00 */
[----:B-1----:R-:W-:Y:S02]  /*6a10*/  MOV R4, UR8 ;  /* 0x0000000800047c02 */ /* 0x002fe40008000f00 */
[----:B------:R-:W-:Y:S02]  /*6a20*/  MOV R5, UR9 ;  /* 0x0000000900057c02 */ /* 0x000fe40008000f00 */
[----:B---3--:R-:W-:Y:S01]  /*6a30*/  MOV R7, UR7 ;  /* 0x0000000700077c02 */ /* 0x008fe20008000f00 */
[----:B------:R-:W-:Y:S01]  /*6a40*/  IMAD.U32 R6, RZ, RZ, UR6 ;  /* 0x00000006ff067e24 */ /* 0x000fe2000f8e00ff */
[----:B----4-:R-:W-:Y:S01]  /*6a50*/  MOV R11, UR5 ;  /* 0x00000005000b7c02 */ /* 0x010fe20008000f00 */
[----:B------:R-:W-:Y:S02]  /*6a60*/  IMAD.U32 R10, RZ, RZ, UR4 ;  /* 0x00000004ff0a7e24 */ /* 0x000fe4000f8e00ff */
[----:B------:R-:W-:Y:S07]  /*6a70*/  LEPC R20, `(.L_x_107) ;  /* 0x000000001014794e */ /* 0x000fee0000000000 */
[----:B--2---:R-:W-:Y:S05]  /*6a80*/  CALL.ABS.NOINC R16 ;  /* 0x0000000010007343 */ /* 0x004fea0003c00000 */
.L_x_107:
[----:B------:R-:W-:Y:S01]  /*6a90*/  R2UR UR4, R51 ;  /* 0x00000000330472ca */ /* 0x000fe200000e0000 */
[----:B------:R-:W-:Y:S01]  /*6aa0*/  UISETP.NE.U32.AND UP0, UPT, UR62, URZ, UPT ;  /* 0x000000ff3e00728c */ /* 0x000fe2000bf05070 */
[----:B------:R-:W-:Y:S02]  /*6ab0*/  ISETP.NE.U32.AND P4, PT, R42, RZ, PT ;  /* 0x000000ff2a00720c */ /* 0x000fe40003f85070 */
[----:B------:R-:W-:Y:S01]  /*6ac0*/  ISETP.NE.U32.AND P2, PT, RZ, UR56, PT ;  /* 0x00000038ff007c0c */ /* 0x000fe2000bf45070 */
[----:B------:R-:W-:Y:S01]  /*6ad0*/  UISETP.NE.AND.EX UP1, UPT, UR63, URZ, UPT, UP0 ;  /* 0x000000ff3f00728c */ /* 0x000fe2000bf25300 */
[----:B------:R-:W-:Y:S01]  /*6ae0*/  ISETP.NE.AND.EX P4, PT, R43, RZ, PT, P4 ;  /* 0x000000ff2b00720c */ /* 0x000fe20003f85340 */
[----:B------:R-:W-:Y:S01]  /*6af0*/  UPLOP3.LUT UP0, UPT, UPT, UPT, UPT, 0x40, 0x4 ;  /* 0x000000000004789c */ /* 0x000fe20003f0e870 */
[----:B------:R-:W-:Y:S05]  /*6b00*/  ISETP.NE.AND.EX P2, PT, RZ, UR57, PT, P2 ;  /* 0x00000039ff007c0c */ /* 0x000fea000bf45320 */
[----:B------:R-:W-:Y:S06]  /*6b10*/  UISETP.NE.AND UP2, UPT, UR4, URZ, UPT ;  /* 0x000000ff0400728c */ /* 0x000fec000bf45270 */
[----:B------:R-:W-:Y:S05]  /*6b20*/  PLOP3.LUT P1, PT, PT, PT, UP2, 0x80, 0x8 ;  /* 0x000000000008781c */ /* 0x000fea0003f2f028 */
[----:B------:R-:W-:Y:S06]  /*6b30*/  @UP2 UPLOP3.LUT UP0, UPT, UPT, UPT, UP1, 0x80, 0x8 ;  /* 0x000000000008289c */ /* 0x000fec0003f0f010 */
[----:B------:R-:W-:Y:S01]  /*6b40*/  PLOP3.LUT P0, PT, PT, PT, UP0, 0x80, 0x8 ;  /* 0x000000000008781c */ /* 0x000fe20003f0f008 */
[----:B------:R-:W-:Y:S01]  /*6b50*/  @!UPT UIADD3 URZ, UPT, UPT, URZ, URZ, URZ ;  /* 0x000000fffffff290 */ /* 0x000fe2000fffe0ff */
[----:B------:R-:W-:Y:S11]  /*6b60*/  BRA.U !UP1, `(.L_x_109) ;  /* 0x00000001093c7547 */ /* 0x000ff6000b800000 */
[----:B------:R-:W-:Y:S01]  /*6b70*/  UISETP.NE.U32.AND UP0, UPT, UR56, URZ, UPT ;  /* 0x000000ff3800728c */ /* 0x000fe2000bf05070 */
[----:B------:R-:W-:Y:S01]  /*6b80*/  HFMA2 R0, -RZ, RZ, 0, 5.9604644775390625e-08 ;  /* 0x00000001ff007431 */ /* 0x000fe200000001ff */
[----:B------:R-:W1:Y:S01]  /*6b90*/  LDCU.64 UR8, c[0x0][0x358] ;  /* 0x00006b00ff0877ac */ /* 0x000e620008000a00 */
[----:B------:R-:W-:Y:S01]  /*6ba0*/  IMAD.MOV.U32 R45, RZ, RZ, 0x1 ;  /* 0x00000001ff2d7424 */ /* 0x000fe200078e00ff */
[----:B------:R-:W-:Y:S06]  /*6bb0*/  UISETP.NE.AND.EX UP0, UPT, UR57, URZ, UPT, UP0 ;  /* 0x000000ff3900728c */ /* 0x000fec000bf05300 */
        /* <DEDUP_REMOVED lines=9> */
[----:B-12---:R-:W-:Y:S02]  /*6c50*/  @!P3 IMAD.U32 R26, RZ, RZ, UR4 ;  /* 0x00000004ff1abe24 */ /* 0x006fe4000f8e00ff */
.L_x_109:
[----:B------:R-:W-:Y:S05]  /*6c60*/  @!P4 BRA `(.L_x_110) ;  /* 0x000000000024c947 */ /* 0x000fea0003800000 */
[----:B------:R-:W-:Y:S01]  /*6c70*/  ISETP.NE.U32.AND P3, PT, R40, RZ, PT ;  /* 0x000000ff2800720c */ /* 0x000fe20003f65070 */
[----:B------:R-:W1:Y:S03]  /*6c80*/  LDCU.64 UR4, c[0x0][0x358] ;  /* 0x00006b00ff0477ac */ /* 0x000e660008000a00 */
[----:B------:R-:W-:Y:S11]  /*6c90*/  ISETP.NE.AND.EX P3, PT, R41, RZ, PT, P3 ;  /* 0x000000ff2900720c */ /* 0x000ff60003f65330 */
[----:B------:R-:W-:Y:S02]  /*6ca0*/  @!UPT UIADD3 URZ, UPT, UPT, URZ, URZ, URZ ;  /* 0x000000fffffff290 */ /* 0x000fe4000fffe0ff */
[----:B------:R-:W2:Y:S01]  /*6cb0*/  @P3 LDC.64 R4, c[0x0][0x8a8] ;  /* 0x00022a00ff043b82 */ /* 0x000ea20000000a00 */
[----:B------:R-:W-:Y:S04]  /*6cc0*/  @P3 IMAD R0, R42, UR46, RZ ;  /* 0x0000002e2a003c24 */ /* 0x000fe8000f8e02ff */
[----:B--2---:R-:W-:Y:S05]  /*6cd0*/  @P3 IMAD.WIDE R4, R0, 0x4, R4 ;  /* 0x0000000400043825 */ /* 0x004fea00078e0204 */
[----:B-1---5:R1:W5:Y:S02]  /*6ce0*/  @P3 LDG.E R24, desc[UR4][R4.64] ;  /* 0x0000000404183981 */ /* 0x022364000c1e1900 */
[----:B-1----:R-:W2:Y:S02]  /*6cf0*/  @!P3 LDC R24, c[0x0][0x8a0] ;  /* 0x00022800ff18bb82 */ /* 0x002ea40000000800 */
.L_x_110:
[----:B-----5:R-:W-:Y:S01]  /*6d00*/  FSETP.NEU.AND P4, PT, R26, RZ, PT ;  /* 0x000000ff1a00720b */ /* 0x020fe20003f8d000 */
[----:B------:R-:W1:Y:S01]  /*6d10*/  LDCU.128 UR8, c[0x0][0xa80] ;  /* 0x00015000ff0877ac */ /* 0x000e620008000c00 */
[----:B------:R-:W-:Y:S01]  /*6d20*/  SEL R5, RZ, 0xffffffff, P2 ;  /* 0xffffffffff057807 */ /* 0x000fe20001000000 */
[----:B------:R-:W-:Y:S01]  /*6d30*/  IMAD.U32 R64, RZ, RZ, UR48 ;  /* 0x00000030ff407e24 */ /* 0x000fe2000f8e00ff */
[----:B------:R-:W-:Y:S01]  /*6d40*/  @P1 LOP3.LUT P2, RZ, R45, 0xff, RZ, 0xc0, !PT ;  /* 0x000000ff2dff1812 */ /* 0x000fe2000784c0ff */
[----:B------:R-:W-:Y:S01]  /*6d50*/  IMAD.SHL.U32 R66, R54, 0x2, RZ ;  /* 0x0000000236427824 */ /* 0x000fe200078e00ff */
[----:B------:R-:W-:Y:S01]  /*6d60*/  @P1 SEL R0, RZ, 0xffffffff, P4 ;  /* 0xffffffffff001807 */ /* 0x000fe20002000000 */
[----:B------:R-:W-:Y:S01]  /*6d70*/  IMAD.SHL.U32 R64, R64, 0x1000, RZ ;  /* 0x0000100040407824 */ /* 0x000fe200078e00ff */
[----:B------:R-:W-:Y:S01]  /*6d80*/  LEA R59, R22, UR45, 0x3 ;  /* 0x0000002d163b7c11 */ /* 0x000fe2000f8e18ff */
[----:B------:R-:W-:Y:S01]  /*6d90*/  ULOP3.LUT UR4, UR51, 0x1, URZ, 0x3c, !UPT ;  /* 0x0000000133047892 */ /* 0x000fe2000f8e3cff */
[----:B------:R-:W-:Y:S01]  /*6da0*/  @P0 SEL R0, R5, R0, !P2 ;  /* 0x0000000005000207 */ /* 0x000fe20005000000 */
[----:B------:R-:W-:Y:S01]  /*6db0*/  USHF.L.U32 UR12, UR44, 0x6, URZ ;  /* 0x000000062c0c7899 */ /* 0x000fe200080006ff */
[----:B------:R-:W-:Y:S01]  /*6dc0*/  R2UR UR6, R48 ;  /* 0x00000000300672ca */ /* 0x000fe200000e0000 */
[----:B------:R-:W-:Y:S01]  /*6dd0*/  BSSY B1, `(.L_x_111) ;  /* 0x0000049000017945 */ /* 0x000fe20003800000 */
[----:B------:R-:W-:Y:S01]  /*6de0*/  @P1 LOP3.LUT R0, R0, 0x1, RZ, 0xc0, !PT ;  /* 0x0000000100001812 */ /* 0x000fe200078ec0ff */
[----:B------:R-:W-:Y:S01]  /*6df0*/  IMAD.U32 R27, RZ, RZ, UR4 ;  /* 0x00000004ff1b7e24 */ /* 0x000fe2000f8e00ff */
[----:B------:R-:W-:Y:S01]  /*6e00*/  R2UR UR13, R47 ;  /* 0x000000002f0d72ca */ /* 0x000fe200000e0000 */
[----:B------:R-:W-:Y:S01]  /*6e10*/  IMAD.U32 R58, RZ, RZ, UR12 ;  /* 0x0000000cff3a7e24 */ /* 0x000fe2000f8e00ff */
[----:B------:R-:W-:Y:S01]  /*6e20*/  ISETP.NE.U32.OR P6, PT, R0, 0x1, !P1 ;  /* 0x000000010000780c */ /* 0x000fe20004fc5470 */
[----:B------:R-:W-:Y:S01]  /*6e30*/  IMAD.U32 R0, RZ, RZ, UR48 ;  /* 0x00000030ff007e24 */ /* 0x000fe2000f8e00ff */
[----:B-1----:R-:W-:Y:S01]  /*6e40*/  UIMAD.WIDE.U32 UR4, UR12, UR9, URZ ;  /* 0x000000090c0472a5 */ /* 0x002fe2000f8e00ff */
[----:B------:R-:W-:Y:S01]  /*6e50*/  PLOP3.LUT P3, PT, PT, PT, UP1, 0x80, 0x8 ;  /* 0x000000000008781c */ /* 0x000fe20003f6f018 */
[----:B------:R-:W-:Y:S01]  /*6e60*/  UISETP.NE.AND UP0, UPT, UR8, 0x1, UPT ;  /* 0x000000010800788c */ /* 0x000fe2000bf05270 */
[----:B------:R-:W-:Y:S01]  /*6e70*/  SEL R4, RZ, 0xffffffff, P4 ;  /* 0xffffffffff047807 */ /* 0x000fe20002000000 */
[----:B------:R-:W-:Y:S01]  /*6e80*/  IMAD.MOV.U32 R67, RZ, RZ, 0x1 ;  /* 0x00000001ff437424 */ /* 0x000fe200078e00ff */
[----:B------:R-:W-:Y:S01]  /*6e90*/  LEA R0, R0, UR45, 0x3 ;  /* 0x0000002d00007c11 */ /* 0x000fe2000f8e18ff */
[----:B------:R-:W-:Y:S01]  /*6ea0*/  IMAD.IADD R25, R23, 0x1, R2 ;  /* 0x0000000117197824 */ /* 0x000fe200078e0202 */
[----:B------:R-:W-:Y:S01]  /*6eb0*/  UMOV UR4, UR5 ;  /* 0x0000000500047c82 */ /* 0x000fe20008000000 */
[----:B------:R-:W-:Y:S01]  /*6ec0*/  LOP3.LUT P4, R60, R45, 0xff, RZ, 0xc0, !PT ;  /* 0x000000ff2d3c7812 */ /* 0x000fe2000788c0ff */
[----:B------:R-:W-:Y:S01]  /*6ed0*/  USHF.R.U32.HI UR4, URZ, UR10, UR4 ;  /* 0x0000000aff047299 */ /* 0x000fe20008011604 */
[----:B------:R-:W-:Y:S01]  /*6ee0*/  P2R R61, PR, RZ, 0x40 ;  /* 0x00000040ff3d7803 */ /* 0x000fe20000000000 */
[----:B------:R-:W-:Y:S01]  /*6ef0*/  IMAD.U32 R65, RZ, RZ, UR48 ;  /* 0x00000030ff417e24 */ /* 0x000fe2000f8e00ff */
[----:B------:R-:W-:Y:S01]  /*6f00*/  @P6 SHF.L.U32 R3, R27, 0x1f, RZ ;  /* 0x0000001f1b036819 */ /* 0x000fe200000006ff */
[----:B------:R-:W-:Y:S01]  /*6f10*/  USEL UR4, UR12, UR4, !UP0 ;  /* 0x000000040c047287 */ /* 0x000fe2000c000000 */
[----:B------:R-:W-:Y:S01]  /*6f20*/  @P3 SEL R4, R5, R4, !P4 ;  /* 0x0000000405043207 */ /* 0x000fe20006000000 */
[----:B------:R-:W-:Y:S01]  /*6f30*/  UISETP.NE.AND UP0, UPT, UR11, 0x1, UPT ;  /* 0x000000010b00788c */ /* 0x000fe2000bf05270 */
[----:B------:R1:W3:Y:S01]  /*6f40*/  @P6 SYNCS.PHASECHK.TRANS64.TRYWAIT P1, [R0+URZ+0x110], R3 ;  /* 0x00011003000065a7 */ /* 0x0002e200080211ff */
[----:B------:R-:W-:Y:S01]  /*6f50*/  UIMAD.WIDE.U32 UR6, UR4, UR6, URZ ;  /* 0x00000006040672a5 */ /* 0x000fe2000f8e00ff */
[----:B------:R-:W-:Y:S01]  /*6f60*/  LOP3.LUT R4, R4, 0x1, RZ, 0xc0, !PT ;  /* 0x0000000104047812 */ /* 0x000fe200078ec0ff */
[----:B------:R-:W-:Y:S01]  /*6f70*/  IMAD.U32 R57, RZ, RZ, UR4 ;  /* 0x00000004ff397e24 */ /* 0x000fe2000f8e00ff */
[----:B------:R-:W-:Y:S02]  /*6f80*/  CS2R R38, SRZ ;  /* 0x0000000000267805 */ /* 0x000fe4000001ff00 */
[----:B------:R-:W-:Y:S01]  /*6f90*/  PLOP3.LUT P2, PT, PT, PT, UP0, 0x80, 0x8 ;  /* 0x000000000008781c */ /* 0x000fe20003f4f008 */
[----:B------:R-:W-:Y:S01]  /*6fa0*/  IMAD R6, RZ, RZ, -UR4 ;  /* 0x80000004ff067e24 */ /* 0x000fe2000f8e02ff */
[----:B------:R-:W-:Y:S01]  /*6fb0*/  ISETP.NE.U32.AND P5, PT, R4, 0x1, PT ;  /* 0x000000010400780c */ /* 0x000fe20003fa5070 */
[----:B------:R-:W-:Y:S01]  /*6fc0*/  UMOV UR5, UR7 ;  /* 0x0000000700057c82 */ /* 0x000fe20008000000 */
[----:B------:R-:W-:Y:S01]  /*6fd0*/  IMAD.U32 R56, RZ, RZ, UR4 ;  /* 0x00000004ff387e24 */ /* 0x000fe2000f8e00ff */
[----:B------:R-:W-:Y:S01]  /*6fe0*/  USHF.R.U32.HI UR5, URZ, UR13, UR5 ;  /* 0x0000000dff057299 */ /* 0x000fe20008011605 */
[----:B------:R-:W-:Y:S01]  /*6ff0*/  IMAD R58, R6, UR8, R58 ;  /* 0x00000008063a7c24 */ /* 0x000fe2000f8e023a */
[----:B------:R-:W-:Y:S02]  /*7000*/  P2R R68, PR, RZ, 0x20 ;  /* 0x00000020ff447803 */ /* 0x000fe40000000000 */
[----:B------:R-:W-:Y:S02]  /*7010*/  CS2R R36, SRZ ;  /* 0x0000000000247805 */ /* 0x000fe4000001ff00 */
[----:B------:R-:W-:Y:S02]  /*7020*/  CS2R R30, SRZ ;  /* 0x00000000001e7805 */ /* 0x000fe4000001ff00 */
[----:B------:R-:W-:Y:S02]  /*7030*/  CS2R R28, SRZ ;  /* 0x00000000001c7805 */ /* 0x000fe4000001ff00 */
[----:B------:R-:W-:Y:S02]  /*7040*/  SEL R57, R57, UR5, !P2 ;  /* 0x0000000539397c07 */ /* 0x000fe4000d000000 */
[----:B------:R-:W-:Y:S03]  /*7050*/  IADD3 R63, PT, PT, R64, UR45, R66 ;  /* 0x0000002d403f7c10 */ /* 0x000fe6000fffe042 */
[----:B------:R-:W-:Y:S01]  /*7060*/  IMAD.MOV R5, RZ, RZ, -R57 ;  /* 0x000000ffff057224 */ /* 0x000fe200078e0a39 */
[----:B-1----:R-:W-:Y:S03]  /*7070*/  SHF.L.U32 R3, R53, 0x1f, RZ ;  /* 0x0000001f35037819 */ /* 0x002fe600000006ff */
[----:B------:R-:W-:Y:S01]  /*7080*/  IMAD R56, R5, UR11, R56 ;  /* 0x0000000b05387c24 */ /* 0x000fe2000f8e0238 */
[----:B------:R1:W4:Y:S01]  /*7090*/  SYNCS.PHASECHK.TRANS64.TRYWAIT P0, [R59+URZ+0x160], R3 ;  /* 0x000160033b0075a7 */ /* 0x00032200080011ff */
[----:B---3--:R-:W-:Y:S01]  /*70a0*/  @P6 SEL R67, RZ, 0x1, !P1 ;  /* 0x00000001ff436807 */ /* 0x008fe20004800000 */
[----:B-1----:R-:W-:Y:S06]  /*70b0*/  @!P6 BRA `(.L_x_112) ;  /* 0x000000000068e947 */ /* 0x002fec0003800000 */
[----:B------:R-:W-:Y:S01]  /*70c0*/  LOP3.LUT P6, RZ, R44, 0x40, RZ, 0xc0, !PT ;  /* 0x000000402cff7812 */ /* 0x000fe200078cc0ff */
[----:B------:R-:W-:Y:S01]  /*70d0*/  VIADD R2, R63, 0x200 ;  /* 0x000002003f027836 */ /* 0x000fe20000000000 */
[----:B------:R-:W-:Y:S01]  /*70e0*/  ISETP.NE.AND P2, PT, R67, RZ, PT ;  /* 0x000000ff4300720c */ /* 0x000fe20003f45270 */
[----:B------:R-:W-:Y:S01]  /*70f0*/  BSSY B0, `(.L_x_113) ;  /* 0x000000d000007945 */ /* 0x000fe20003800000 */
[----:B------:R-:W-:Y:S01]  /*7100*/  PLOP3.LUT P1, PT, PT, PT, PT, 0x8, 0x80 ;  /* 0x000000000080781c */ /* 0x000fe20003f2e170 */
[----:B------:R-:W-:Y:S01]  /*7110*/  @P5 VIADD R4, R63, 0x210 ;  /* 0x000002103f045836 */ /* 0x000fe20000000000 */
[----:B------:R-:W-:Y:S02]  /*7120*/  @P5 PLOP3.LUT P1, PT, P6, PT, PT, 0x80, 0x8 ;  /* 0x000000000008581c */ /* 0x000fe4000372f070 */
[----:B------:R-:W-:Y:S02]  /*7130*/  CS2R R38, SRZ ;  /* 0x0000000000267805 */ /* 0x000fe4000001ff00 */
[----:B------:R-:W-:Y:S02]  /*7140*/  CS2R R36, SRZ ;  /* 0x0000000000247805 */ /* 0x000fe4000001ff00 */
[----:B------:R-:W-:Y:S02]  /*7150*/  CS2R R30, SRZ ;  /* 0x00000000001e7805 */ /* 0x000fe4000001ff00 */
[----:B------:R-:W-:Y:S05]  /*7160*/  CS2R R28, SRZ ;  /* 0x00000000001c7805 */ /* 0x000fea000001ff00 */
[----:B------:R-:W-:Y:S01]  /*7170*/  @P1 VIADD R4, R2, 0xfffffff0 ;  /* 0xfffffff002041836 */ /* 0x000fe20000000000 */
[----:B------:R-:W-:Y:S06]  /*7180*/  @P2 BRA `(.L_x_114) ;  /* 0x00000000000c2947 */ /* 0x000fec0003800000 */
[----:B------:R-:W-:Y:S04]  /*7190*/  SHF.L.U32 R2, R27, 0x1f, RZ ;  /* 0x0000001f1b027819 */ /* 0x000fe800000006ff */
[----:B------:R-:W1:Y:S02]  /*71a0*/  SYNCS.PHASECHK.TRANS64.TRYWAIT P1, [R0+URZ+0x110], R2 ;  /* 0x00011002000075a7 */ /* 0x000e6400080211ff */
[----:B-1----:R-:W-:Y:S05]  /*71b0*/  @!P1 BRA `(.L_x_115) ;  /* 0x0000002000e49947 */ /* 0x002fea0003800000 */
.L_x_114:
[----:B------:R-:W-:Y:S05]  /*71c0*/  BSYNC B0 ;  /* 0x0000000000007941 */ /* 0x000fea0003800000 */
.L_x_113:
[----:B------:R-:W-:Y:S01]  /*71d0*/  UIADD3 UR4, UPT, UPT, UR48, 0x1, URZ ;  /* 0x0000000130047890 */ /* 0x000fe2000fffe0ff */
[----:B------:R-:W-:Y:S03]  /*71e0*/  ISETP.NE.AND P1, PT, R68, RZ, PT ;  /* 0x000000ff4400720c */ /* 0x000fe60003f25270 */
[----:B------:R-:W-:Y:S04]  /*71f0*/  UISETP.NE.AND UP0, UPT, UR4, 0x3, UPT ;  /* 0x000000030400788c */ /* 0x000fe8000bf05270 */
[----:B------:R-:W-:Y:S02]  /*7200*/  USEL UR5, URZ, 0x1, UP0 ;  /* 0x00000001ff057887 */ /* 0x000fe40008000000 */
[----:B------:R-:W-:Y:S04]  /*7210*/  USEL UR4, UR4, URZ, UP0 ;  /* 0x000000ff04047287 */ /* 0x000fe80008000000 */
[----:B------:R3:W1:Y:S01]  /*7220*/  @P1 LDS.128 R36, [R4] ;  /* 0x0000000004241984 */ /* 0x0006620000000c00 */
[----:B------:R-:W-:Y:S01]  /*7230*/  LOP3.LUT R27, R27, UR5, RZ, 0x3c, !PT ;  /* 0x000000051b1b7c12 */ /* 0x000fe2000f8e3cff */
[----:B------:R-:W-:Y:S02]  /*7240*/  IMAD.U32 R65, RZ, RZ, UR4 ;  /* 0x00000004ff417e24 */ /* 0x000fe4000f8e00ff */
[----:B------:R3:W1:Y:S04]  /*7250*/  @P1 LDS.128 R28, [R63+0x200] ;  /* 0x000200003f1c1984 */ /* 0x0006680000000c00 */
.L_x_112:
[----:B------:R-:W-:Y:S05]  /*7260*/  BSYNC B1 ;  /* 0x0000000000017941 */ /* 0x000fea0003800000 */
.L_x_111:
[----:B-1----:R-:W-:Y:S04]  /*7270*/  SHF.R.U32.HI R0, RZ, 0x15, R25 ;  /* 0x00000015ff007819 */ /* 0x002fe80000011619 */
[----:B------:R-:W-:Y:S01]  /*7280*/  LOP3.LUT P1, RZ, R0, 0x3, R46, 0x48, !PT ;  /* 0x0000000300ff7812 */ /* 0x000fe2000782482e */
[----:B------:R-:W-:Y:S01]  /*7290*/  @!UPT UIADD3 URZ, UPT, UPT, URZ, URZ, URZ ;  /* 0x000000fffffff290 */ /* 0x000fe2000fffe0ff */
[----:B----4-:R-:W-:Y:S11]  /*72a0*/  @P0 BRA `(.L_x_116) ;  /* 0x0000000000080947 */ /* 0x010ff60003800000 */
[----:B------:R-:W1:Y:S02]  /*72b0*/  SYNCS.PHASECHK.TRANS64.TRYWAIT P0, [R59+URZ+0x160], R3 ;  /* 0x000160033b0075a7 */ /* 0x000e6400080011ff */
[----:B-1----:R-:W-:Y:S05]  /*72c0*/  @!P0 BRA `(.L_x_117) ;  /* 0x0000002000b48947 */ /* 0x002fea0003800000 */
.L_x_116:
[----:B------:R-:W-:Y:S05]  /*72d0*/  @!P1 BRA `(.L_x_118) ;  /* 0x0000000000409947 */ /* 0x000fea0003800000 */
[----:B------:R-:W4:Y:S01]  /*72e0*/  LDCU.64 UR8, c[0x4][0x70] ;  /* 0x01000e00ff0877ac */ /* 0x000f220008000a00 */
[----:B-1----:R-:W-:Y:S01]  /*72f0*/  MOV R3, 0x0 ;  /* 0x0000000000037802 */ /* 0x002fe20000000f00 */
[----:B------:R-:W-:Y:S02]  /*7300*/  HFMA2 R12, -RZ, RZ, 0, 5.9604644775390625e-08 ;  /* 0x00000001ff0c7431 */ /* 0x000fe400000001ff */
[----:B------:R-:W-:Y:S02]  /*7310*/  IMAD.MOV.U32 R8, RZ, RZ, 0x192 ;  /* 0x00000192ff087424 */ /* 0x000fe400078e00ff */
[----:B------:R-:W-:Y:S01]  /*7320*/  IMAD.MOV.U32 R13, RZ, RZ, RZ ;  /* 0x000000ffff0d7224 */ /* 0x000fe200078e00ff */
[----:B------:R-:W1:Y:S01]  /*7330*/  LDCU.64 UR6, c[0x4][0x78] ;  /* 0x01000f00ff0677ac */ /* 0x000e620008000a00 */
[----:B------:R-:W2:Y:S01]  /*7340*/  LDC.64 R2, c[0x4][R3] ;  /* 0x0100000003027b82 */ /* 0x000ea20000000a00 */
[----:B------:R-:W5:Y:S01]  /*7350*/  LDCU.64 UR4, c[0x4][0x10] ;  /* 0x01000200ff0477ac */ /* 0x000f620008000a00 */
[----:B----4-:R-:W-:Y:S01]  /*7360*/  MOV R5, UR9 ;  /* 0x0000000900057c02 */ /* 0x010fe20008000f00 */
[----:B---3--:R-:W-:Y:S01]  /*7370*/  IMAD.U32 R4, RZ, RZ, UR8 ;  /* 0x00000008ff047e24 */ /* 0x008fe2000f8e00ff */
[----:B-1----:R-:W-:Y:S01]  /*7380*/  MOV R7, UR7 ;  /* 0x0000000700077c02 */ /* 0x002fe20008000f00 */
[----:B------:R-:W-:Y:S01]  /*7390*/  IMAD.U32 R6, RZ, RZ, UR6 ;  /* 0x00000006ff067e24 */ /* 0x000fe2000f8e00ff */
[----:B-----5:R-:W-:Y:S01]  /*73a0*/  MOV R11, UR5 ;  /* 0x00000005000b7c02 */ /* 0x020fe20008000f00 */
[----:B------:R-:W-:Y:S02]  /*73b0*/  IMAD.U32 R10, RZ, RZ, UR4 ;  /* 0x00000004ff0a7e24 */ /* 0x000fe4000f8e00ff */
[----:B------:R-:W-:Y:S07]  /*73c0*/  LEPC R20, `(.L_x_118) ;  /* 0x000000001014794e */ /* 0x000fee0000000000 */
[----:B--2---:R-:W-:Y:S05]  /*73d0*/  CALL.ABS.NOINC R2 ;  /* 0x0000000002007343 */ /* 0x004fea0003c00000 */
.L_x_118:
[----:B------:R-:W-:Y:S05]  /*73e0*/  WARPSYNC.ALL ;  /* 0x0000000000007948 */ /* 0x000fea0003800000 */
[----:B------:R-:W-:Y:S01]  /*73f0*/  R2UR UR4, R25 ;  /* 0x00000000190472ca */ /* 0x000fe200000e0000 */
[--C-:B-1----:R-:W-:Y:S01]  /*7400*/  HADD2.F32 R3, -RZ, R28.reuse.H0_H0 ;  /* 0x2000001cff037230 */ /* 0x102fe20000004100 */
[----:B------:R-:W-:Y:S01]  /*7410*/  MOV R62, 0x10 ;  /* 0x00000010003e7802 */ /* 0x000fe20000000f00 */
[--C-:B------:R-:W-:Y:S01]  /*7420*/  HADD2.F32 R20, -RZ, R29.reuse.H0_H0 ;  /* 0x2000001dff147230 */ /* 0x100fe20000004100 */
[----:B------:R-:W-:Y:S01]  /*7430*/  LOP3.LUT P6, RZ, R44, 0x40, RZ, 0xc0, !PT ;  /* 0x000000402cff7812 */ /* 0x000fe200078cc0ff */
[----:B------:R-:W-:Y:S01]  /*7440*/  BSSY.RECONVERGENT B0, `(.L_x_119) ;  /* 0x0000056000007945 */ /* 0x000fe20003800200 */
[----:B------:R-:W-:Y:S02]  /*7450*/  ISETP.NE.AND P0, PT, R55, RZ, PT ;  /* 0x000000ff3700720c */ /* 0x000fe40003f05270 */
[----:B------:R-:W-:Y:S05]  /*7460*/  SEL R62, R62, 0xfffffff0, !P6 ;  /* 0xfffffff03e3e7807 */ /* 0x000fea0007000000 */
[----:B---3--:R-:W2:Y:S02]  /*7470*/  LDTM.x16 R4, tmem[UR4] ;  /* 0x00000004000479ee */ /* 0x008ea40008240000 */
[C---:B--2---:R-:W-:Y:S01]  /*7480*/  FMUL R0, R24.reuse, R4 ;  /* 0x0000000418007220 */ /* 0x044fe20000400000 */
[----:B------:R-:W-:Y:S02]  /*7490*/  HADD2.F32 R4, -RZ, R28.H1_H1 ;  /* 0x3000001cff047230 */ /* 0x000fe40000004100 */
[C---:B------:R-:W-:Y:S01]  /*74a0*/  FMUL R2, R24.reuse, R5 ;  /* 0x0000000518027220 */ /* 0x040fe20000400000 */
[----:B------:R-:W-:Y:S01]  /*74b0*/  FMUL R5, R24, R9 ;  /* 0x0000000918057220 */ /* 0x000fe20000400000 */
[----:B------:R-:W-:Y:S01]  /*74c0*/  FFMA R0, R26, R3, R0 ;  /* 0x000000031a007223 */ /* 0x000fe20000000000 */
[----:B------:R-:W-:Y:S01]  /*74d0*/  FMUL R9, R24, R13 ;  /* 0x0000000d18097220 */ /* 0x000fe20000400000 */
[----:B------:R-:W-:Y:S01]  /*74e0*/  FFMA R2, R26, R4, R2 ;  /* 0x000000041a027223 */ /* 0x000fe20000000002 */
[C---:B------:R-:W-:Y:S01]  /*74f0*/  FMUL R4, R24.reuse, R8 ;  /* 0x0000000818047220 */ /* 0x040fe20000400000 */
[C---:B------:R-:W-:Y:S01]  /*7500*/  FMUL R8, R24.reuse, R12 ;  /* 0x0000000c18087220 */ /* 0x040fe20000400000 */
[C---:B------:R-:W-:Y:S01]  /*7510*/  FMUL R12, R24.reuse, R16 ;  /* 0x00000010180c7220 */ /* 0x040fe20000400000 */
[C---:B------:R-:W-:Y:S01]  /*7520*/  FMUL R3, R24.reuse, R6 ;  /* 0x0000000618037220 */ /* 0x040fe20000400000 */
[----:B------:R-:W-:Y:S01]  /*7530*/  FMUL R13, R24, R17 ;  /* 0x00000011180d7220 */ /* 0x000fe20000400000 */
[----:B------:R-:W-:Y:S01]  /*7540*/  HADD2.F32 R16, -RZ, R29.H1_H1 ;  /* 0x3000001dff107230 */ /* 0x000fe20000004100 */
[----:B------:R-:W-:Y:S01]  /*7550*/  F2FP.F16.F32.PACK_AB R32, R2, R0 ;  /* 0x000000000220723e */ /* 0x000fe200000000ff */
[----:B------:R-:W-:Y:S01]  /*7560*/  FMUL R7, R24, R7 ;  /* 0x0000000718077220 */ /* 0x000fe20000400000 */
[--C-:B------:R-:W-:Y:S02]  /*7570*/  HADD2.F32 R17, -RZ, R30.reuse.H0_H0 ;  /* 0x2000001eff117230 */ /* 0x100fe40000004100 */
[C---:B------:R-:W-:Y:S01]  /*7580*/  FFMA R3, R26.reuse, R20, R3 ;  /* 0x000000141a037223 */ /* 0x040fe20000000003 */
[----:B------:R-:W-:Y:S02]  /*7590*/  HADD2.F32 R0, -RZ, R30.H1_H1 ;  /* 0x3000001eff007230 */ /* 0x000fe40000004100 */
[C---:B------:R-:W-:Y:S01]  /*75a0*/  FFMA R7, R26.reuse, R16, R7 ;  /* 0x000000101a077223 */ /* 0x040fe20000000007 */
[--C-:B------:R-:W-:Y:S02]  /*75b0*/  HADD2.F32 R2, -RZ, R31.reuse.H0_H0 ;  /* 0x2000001fff027230 */ /* 0x100fe40000004100 */
[----:B------:R-:W-:Y:S01]  /*75c0*/  FFMA R4, R26, R17, R4 ;  /* 0x000000111a047223 */ /* 0x000fe20000000004 */
[----:B------:R-:W-:Y:S01]  /*75d0*/  FMUL R6, R24, R10 ;  /* 0x0000000a18067220 */ /* 0x000fe20000400000 */
[----:B------:R-:W-:Y:S01]  /*75e0*/  FFMA R5, R26, R0, R5 ;  /* 0x000000001a057223 */ /* 0x000fe20000000005 */
[----:B------:R-:W-:Y:S02]  /*75f0*/  HADD2.F32 R16, -RZ, R31.H1_H1 ;  /* 0x3000001fff107230 */ /* 0x000fe40000004100 */
[----:B------:R-:W-:Y:S01]  /*7600*/  FMUL R11, R24, R11 ;  /* 0x0000000b180b7220 */ /* 0x000fe20000400000 */
[--C-:B------:R-:W-:Y:S02]  /*7610*/  HADD2.F32 R0, -RZ, R36.reuse.H0_H0 ;  /* 0x20000024ff007230 */ /* 0x100fe40000004100 */
[C---:B------:R-:W-:Y:S01]  /*7620*/  FFMA R6, R26.reuse, R2, R6 ;  /* 0x000000021a067223 */ /* 0x040fe20000000006 */
[----:B------:R-:W-:Y:S01]  /*7630*/  F2FP.F16.F32.PACK_AB R33, R7, R3 ;  /* 0x000000030721723e */ /* 0x000fe200000000ff */
[C---:B------:R-:W-:Y:S01]  /*7640*/  FFMA R11, R26.reuse, R16, R11 ;  /* 0x000000101a0b7223 */ /* 0x040fe2000000000b */
[----:B------:R-:W-:Y:S02]  /*7650*/  HADD2.F32 R2, -RZ, R36.H1_H1 ;  /* 0x30000024ff027230 */ /* 0x000fe40000004100 */
[----:B------:R-:W-:Y:S01]  /*7660*/  FFMA R8, R26, R0, R8 ;  /* 0x000000001a087223 */ /* 0x000fe20000000008 */
[--C-:B------:R-:W-:Y:S02]  /*7670*/  HADD2.F32 R3, -RZ, R37.reuse.H0_H0 ;  /* 0x20000025ff037230 */ /* 0x100fe40000004100 */
[C---:B------:R-:W-:Y:S01]  /*7680*/  FMUL R10, R24.reuse, R14 ;  /* 0x0000000e180a7220 */ /* 0x040fe20000400000 */
[----:B------:R-:W-:Y:S02]  /*7690*/  HADD2.F32 R0, -RZ, R37.H1_H1 ;  /* 0x30000025ff007230 */ /* 0x000fe40000004100 */
[----:B------:R-:W-:Y:S01]  /*76a0*/  FMUL R15, R24, R15 ;  /* 0x0000000f180f7220 */ /* 0x000fe20000400000 */
[C---:B------:R-:W-:Y:S01]  /*76b0*/  FFMA R9, R26.reuse, R2, R9 ;  /* 0x000000021a097223 */ /* 0x040fe20000000009 */
[C---:B------:R-:W-:Y:S01]  /*76c0*/  FFMA R10, R26.reuse, R3, R10 ;  /* 0x000000031a0a7223 */ /* 0x040fe2000000000a */
[--C-:B------:R-:W-:Y:S02]  /*76d0*/  HADD2.F32 R2, -RZ, R38.reuse.H0_H0 ;  /* 0x20000026ff027230 */ /* 0x100fe40000004100 */
[----:B------:R-:W-:Y:S01]  /*76e0*/  FFMA R15, R26, R0, R15 ;  /* 0x000000001a0f7223 */ /* 0x000fe2000000000f */
[----:B------:R-:W-:Y:S01]  /*76f0*/  HADD2.F32 R3, -RZ, R38.H1_H1 ;  /* 0x30000026ff037230 */ /* 0x000fe20000004100 */
[----:B------:R-:W-:Y:S01]  /*7700*/  F2FP.F16.F32.PACK_AB R34, R5, R4 ;  /* 0x000000040522723e */ /* 0x000fe200000000ff */
[--C-:B------:R-:W-:Y:S02]  /*7710*/  HADD2.F32 R0, -RZ, R39.reuse.H0_H0 ;  /* 0x20000027ff007230 */ /* 0x100fe40000004100 */
[C---:B------:R-:W-:Y:S01]  /*7720*/  FMUL R14, R24.reuse, R18 ;  /* 0x00000012180e7220 */ /* 0x040fe20000400000 */
[----:B------:R-:W-:Y:S02]  /*7730*/  HADD2.F32 R4, -RZ, R39.H1_H1 ;  /* 0x30000027ff047230 */ /* 0x000fe40000004100 */
[----:B------:R-:W-:Y:S01]  /*7740*/  FMUL R19, R24, R19 ;  /* 0x0000001318137220 */ /* 0x000fe20000400000 */
[----:B------:R-:W-:Y:S01]  /*7750*/  F2FP.F16.F32.PACK_AB R35, R11, R6 ;  /* 0x000000060b23723e */ /* 0x000fe200000000ff */
[C---:B------:R-:W-:Y:S01]  /*7760*/  FFMA R12, R26.reuse, R2, R12 ;  /* 0x000000021a0c7223 */ /* 0x040fe2000000000c */
[C---:B------:R-:W-:Y:S01]  /*7770*/  FFMA R13, R26.reuse, R3, R13 ;  /* 0x000000031a0d7223 */ /* 0x040fe2000000000d */
[C---:B------:R-:W-:Y:S01]  /*7780*/  FFMA R14, R26.reuse, R0, R14 ;  /* 0x000000001a0e7223 */ /* 0x040fe2000000000e */
[----:B------:R-:W-:Y:S01]  /*7790*/  FFMA R19, R26, R4, R19 ;  /* 0x000000041a137223 */ /* 0x000fe20000000013 */
[----:B------:R1:W-:Y:S01]  /*77a0*/  STS.128 [R63+0x200], R32 ;  /* 0x000200203f007388 */ /* 0x0003e20000000c00 */
[----:B------:R-:W-:Y:S02]  /*77b0*/  F2FP.F16.F32.PACK_AB R8, R9, R8 ;  /* 0x000000080908723e */ /* 0x000fe400000000ff */
[----:B------:R-:W-:Y:S02]  /*77c0*/  F2FP.F16.F32.PACK_AB R9, R15, R10 ;  /* 0x0000000a0f09723e */ /* 0x000fe400000000ff */
[----:B------:R-:W-:Y:S02]  /*77d0*/  F2FP.F16.F32.PACK_AB R10, R13, R12 ;  /* 0x0000000c0d0a723e */ /* 0x000fe400000000ff */
[----:B------:R-:W-:Y:S02]  /*77e0*/  F2FP.F16.F32.PACK_AB R11, R19, R14 ;  /* 0x0000000e130b723e */ /* 0x000fe400000000ff */
[----:B------:R-:W-:Y:S05]  /*77f0*/  IADD3 R0, PT, PT, R63, R62, RZ ;  /* 0x0000003e3f007210 */ /* 0x000fea0007ffe0ff */
[----:B------:R1:W-:Y:S01]  /*7800*/  STS.128 [R0+0x200], R8 ;  /* 0x0002000800007388 */ /* 0x0003e20000000c00 */
[----:B------:R-:W-:Y:S01]  /*7810*/  @!PT LDS RZ, [RZ] ;  /* 0x00000000fffff984 */ /* 0x000fe20000000800 */
[----:B------:R-:W-:Y:S01]  /*7820*/  @!PT LDS RZ, [RZ] ;  /* 0x00000000fffff984 */ /* 0x000fe20000000800 */
[----:B------:R-:W-:Y:S01]  /*7830*/  @!PT LDS RZ, [RZ] ;  /* 0x00000000fffff984 */ /* 0x000fe20000000800 */
[----:B------:R-:W-:Y:S01]  /*7840*/  @!PT LDS RZ, [RZ] ;  /* 0x00000000fffff984 */ /* 0x000fe20000000800 */
[----:B------:R2:W-:Y:S07]  /*7850*/  MEMBAR.ALL.CTA ;  /* 0x0000000000007992 */ /* 0x0005ee0000008000 */
[----:B--2---:R-:W2:Y:S02]  /*7860*/  FENCE.VIEW.ASYNC.S ;  /* 0x00000000000073c6 */ /* 0x004ea40000000000 */
[----:B--2---:R-:W-:Y:S06]  /*7870*/  BAR.SYNC.DEFER_BLOCKING 0x1, 0x80 ;  /* 0x0042000000007b1d */ /* 0x004fec0000010000 */
[----:B------:R-:W-:Y:S05]  /*7880*/  @P0 BRA `(.L_x_120) ;  /* 0x0000000000440947 */ /* 0x000fea0003800000 */
[----:B------:R-:W2:Y:S01]  /*7890*/  LDCU.64 UR14, c[0x0][0x348] ;  /* 0x00006900ff0e77ac */ /* 0x000ea20008000a00 */
[----:B------:R-:W-:Y:S02]  /*78a0*/  R2UR UR6, R64 ;  /* 0x00000000400672ca */ /* 0x000fe400000e0000 */
[----:B------:R-:W-:Y:S01]  /*78b0*/  R2UR UR10, R58 ;  /* 0x000000003a0a72ca */ /* 0x000fe200000e0000 */
[----:B------:R-:W-:Y:S01]  /*78c0*/  UMOV UR9, UR47 ;  /* 0x0000002f00097c82 */ /* 0x000fe20008000000 */
[----:B------:R-:W-:Y:S01]  /*78d0*/  R2UR UR11, R56 ;  /* 0x00000000380b72ca */ /* 0x000fe200000e0000 */
[----:B------:R-:W-:Y:S01]  /*78e0*/  UIADD3 UR7, UPT, UPT, UR47, 0x20, URZ ;  /* 0x000000202f077890 */ /* 0x000fe2000fffe0ff */
[----:B------:R-:W-:Y:S07]  /*78f0*/  R2UR UR12, R57 ;  /* 0x00000000390c72ca */ /* 0x000fee00000e0000 */
[----:B------:R-:W-:Y:S02]  /*7900*/  UIADD3 UR6, UPT, UPT, UR45, UR6, URZ ;  /* 0x000000062d067290 */ /* 0x000fe4000fffe0ff */
[----:B--2---:R-:W-:Y:S02]  /*7910*/  UIADD3 UR4, UP0, UPT, UR14, 0x680, URZ ;  /* 0x000006800e047890 */ /* 0x004fe4000ff1e0ff */
[----:B------:R-:W-:Y:S02]  /*7920*/  UIADD3 UR8, UPT, UPT, UR6, 0x200, URZ ;  /* 0x0000020006087890 */ /* 0x000fe4000fffe0ff */
[----:B------:R-:W-:Y:S02]  /*7930*/  UIADD3.X UR5, UPT, UPT, URZ, UR15, URZ, UP0, !UPT ;  /* 0x0000000fff057290 */ /* 0x000fe400087fe4ff */
[----:B------:R-:W-:Y:S07]  /*7940*/  UIADD3 UR6, UPT, UPT, UR6, 0xa00, URZ ;  /* 0x00000a0006067890 */ /* 0x000fee000fffe0ff */
[----:B------:R2:W-:Y:S02]  /*7950*/  UTMASTG.4D.IM2COL [UR8], [UR4] ;  /* 0x00000008040073b5 */ /* 0x0005e40008058000 */
[----:B--2---:R-:W-:Y:S01]  /*7960*/  UMOV UR8, UR6 ;  /* 0x0000000600087c82 */ /* 0x004fe20008000000 */
[----:B------:R-:W-:Y:S02]  /*7970*/  UMOV UR9, UR7 ;  /* 0x0000000700097c82 */ /* 0x000fe40008000000 */
[----:B------:R2:W-:Y:S02]  /*7980*/  UTMASTG.4D.IM2COL [UR8], [UR4] ;  /* 0x00000008040073b5 */ /* 0x0005e40008058000 */
[----:B--2---:R0:W-:Y:S02]  /*7990*/  UTMACMDFLUSH ;  /* 0x00000000000079b7 */ /* 0x0041e40000000000 */
.L_x_120:
[----:B------:R-:W-:Y:S05]  /*79a0*/  BSYNC.RECONVERGENT B0 ;  /* 0x0000000000007941 */ /* 0x000fea0003800200 */
.L_x_119:
[----:B------:R-:W-:Y:S01]  /*79b0*/  UIADD3 UR46, UPT, UPT, UR48, 0x1, URZ ;  /* 0x00000001302e7890 */ /* 0x000fe2000fffe0ff */
[----:B------:R-:W-:Y:S03]  /*79c0*/  BSSY.RECONVERGENT B0, `(.L_x_121) ;  /* 0x0000005000007945 */ /* 0x000fe60003800200 */
[----:B------:R-:W-:Y:S04]  /*79d0*/  UISETP.NE.AND UP0, UPT, UR46, 0x3, UPT ;  /* 0x000000032e00788c */ /* 0x000fe8000bf05270 */
[----:B------:R-:W-:Y:S01]  /*79e0*/  USEL UR44, UR46, URZ, UP0 ;  /* 0x000000ff2e2c7287 */ /* 0x000fe20008000000 */
[----:B------:R-:W-:Y:S11]  /*79f0*/  @P0 BRA `(.L_x_122) ;  /* 0x0000000000040947 */ /* 0x000ff60003800000 */
[----:B------:R-:W-:Y:S04]  /*7a00*/  DEPBAR.LE SB0, 0x1 ;  /* 0x000080400000791a */ /* 0x000fe80000000000 */
.L_x_122:
[----:B------:R-:W-:Y:S05]  /*7a10*/  BSYNC.RECONVERGENT B0 ;  /* 0x0000000000007941 */ /* 0x000fea0003800200 */
.L_x_121:
[----:B------:R-:W-:Y:S01]  /*7a20*/  BAR.SYNC.DEFER_BLOCKING 0x1, 0x80 ;  /* 0x0042000000007b1d */ /* 0x000fe20000010000 */
[----:B------:R-:W-:Y:S01]  /*7a30*/  ISETP.NE.AND P1, PT, R61, RZ, PT ;  /* 0x000000ff3d00720c */ /* 0x000fe20003f25270 */
[----:B------:R-:W-:Y:S01]  /*7a40*/  UISETP.NE.AND UP0, UPT, UR50, URZ, UPT ;  /* 0x000000ff3200728c */ /* 0x000fe2000bf05270 */
[----:B------:R-:W-:Y:S11]  /*7a50*/  LEA R3, R65, UR45, 0x3 ;  /* 0x0000002d41037c11 */ /* 0x000ff6000f8e18ff */
[----:B------:R-:W-:Y:S01]  /*7a60*/  @P1 SHF.L.U32 R4, R27, 0x1f, RZ ;  /* 0x0000001f1b041819 */ /* 0x000fe200000006ff */
[----:B------:R-:W-:Y:S06]  /*7a70*/  BRA.U !UP0, `(.L_x_123) ;  /* 0x0000000108247547 */ /* 0x000fec000b800000 */
[----:B-1----:R-:W1:Y:S01]  /*7a80*/  S2R R0, SR_CgaCtaId ;  /* 0x0000000000007919 */ /* 0x002e620000008800 */
[----:B------:R-:W-:Y:S01]  /*7a90*/  IMAD.U32 R2, RZ, RZ, UR49 ;  /* 0x00000031ff027e24 */ /* 0x000fe2000f8e00ff */
[----:B------:R-:W-:Y:S04]  /*7aa0*/  UIADD3 UR4, UPT, UPT, UR49, 0x1, URZ ;  /* 0x0000000131047890 */ /* 0x000fe8000fffe0ff */
[----:B------:R-:W-:Y:S01]  /*7ab0*/  @P1 LEA R2, R2, UR45, 0x3 ;  /* 0x0000002d02021c11 */ /* 0x000fe2000f8e18ff */
[----:B------:R-:W-:Y:S04]  /*7ac0*/  UISETP.NE.AND UP0, UPT, UR4, 0x3, UPT ;  /* 0x000000030400788c */ /* 0x000fe8000bf05270 */
[----:B------:R-:W-:Y:S01]  /*7ad0*/  @P1 VIADD R2, R2, 0x128 ;  /* 0x0000012802021836 */ /* 0x000fe20000000000 */
[----:B------:R-:W-:Y:S04]  /*7ae0*/  USEL UR49, UR4, URZ, UP0 ;  /* 0x000000ff04317287 */ /* 0x000fe80008000000 */
[----:B-1----:R-:W-:Y:S04]  /*7af0*/  @P1 PRMT R0, R0, 0x654, R2 ;  /* 0x0000065400001816 */ /* 0x002fe80000000002 */
[----:B------:R2:W-:Y:S04]  /*7b00*/  @P1 SYNCS.ARRIVE.TRANS64.RED.A1T0 RZ, [R0+URZ], RZ ;  /* 0x000000ff00ff19a7 */ /* 0x0005e800081004ff */
.L_x_123:
[----:B------:R-:W3:Y:S01]  /*7b10*/  @P1 SYNCS.PHASECHK.TRANS64.TRYWAIT P0, [R3+URZ+0x110], R4 ;  /* 0x00011004030015a7 */ /* 0x000ee200080011ff */
[----:B------:R-:W-:Y:S01]  /*7b20*/  BSSY B1, `(.L_x_124) ;  /* 0x0000012000017945 */ /* 0x000fe20003800000 */
[----:B---3--:R-:W-:Y:S03]  /*7b30*/  @P1 SEL R67, RZ, 0x1, !P0 ;  /* 0x00000001ff431807 */ /* 0x008fe60004000000 */
[----:B------:R-:W-:Y:S05]  /*7b40*/  @!P1 BRA `(.L_x_125) ;  /* 0x00000000003c9947 */ /* 0x000fea0003800000 */
[----:B------:R-:W-:Y:S01]  /*7b50*/  ISETP.NE.AND P1, PT, R68, RZ, PT ;  /* 0x000000ff4400720c */ /* 0x000fe20003f25270 */
[----:B------:R-:W-:Y:S01]  /*7b60*/  BSSY B0, `(.L_x_126) ;  /* 0x0000009000007945 */ /* 0x000fe20003800000 */
[----:B------:R-:W-:Y:S11]  /*7b70*/  ISETP.NE.AND P0, PT, R67, RZ, PT ;  /* 0x000000ff4300720c */ /* 0x000ff60003f05270 */
[----:B------:R-:W-:Y:S05]  /*7b80*/  @P1 IMAD R65, R65, 0x1000, R66 ;  /* 0x0000100041411824 */ /* 0x000fea00078e0242 */
[----:B-12---:R-:W-:Y:S05]  /*7b90*/  @P1 IADD3 R0, PT, PT, R65, UR45, RZ ;  /* 0x0000002d41001c10 */ /* 0x006fea000fffe0ff */
[----:B------:R-:W-:Y:S01]  /*7ba0*/  @P1 IMAD.IADD R0, R62, 0x1, R0 ;  /* 0x000000013e001824 */ /* 0x000fe200078e0200 */
[----:B------:R-:W-:Y:S06]  /*7bb0*/  @P0 BRA `(.L_x_127) ;  /* 0x00000000000c0947 */ /* 0x000fec0003800000 */
[----:B------:R-:W-:Y:S04]  /*7bc0*/  SHF.L.U32 R27, R27, 0x1f, RZ ;  /* 0x0000001f1b1b7819 */ /* 0x000fe800000006ff */
[----:B------:R-:W1:Y:S02]  /*7bd0*/  SYNCS.PHASECHK.TRANS64.TRYWAIT P0, [R3+URZ+0x110], R27 ;  /* 0x0001101b030075a7 */ /* 0x000e6400080011ff */
[----:B-1----:R-:W-:Y:S05]  /*7be0*/  @!P0 BRA `(.L_x_128) ;  /* 0x0000001800808947 */ /* 0x002fea0003800000 */
.L_x_127:
[----:B------:R-:W-:Y:S05]  /*7bf0*/  BSYNC B0 ;  /* 0x0000000000007941 */ /* 0x000fea0003800000 */
.L_x_126:
[----:B------:R-:W-:Y:S11]  /*7c00*/  ISETP.NE.AND P0, PT, R68, RZ, PT ;  /* 0x000000ff4400720c */ /* 0x000ff60003f05270 */
[----:B------:R-:W-:Y:S02]  /*7c10*/  @!UPT UIADD3 URZ, UPT, UPT, URZ, URZ, URZ ;  /* 0x000000fffffff290 */ /* 0x000fe4000fffe0ff */
[----:B------:R3:W4:Y:S04]  /*7c20*/  @P0 LDS.128 R28, [R65+UR45+0x200] ;  /* 0x0002002d411c0984 */ /* 0x0007280008000c00 */
[----:B------:R3:W2:Y:S02]  /*7c30*/  @P0 LDS.128 R36, [R0+0x200] ;  /* 0x0002000000240984 */ /* 0x0006a40000000c00 */
.L_x_125:
[----:B------:R-:W-:Y:S05]  /*7c40*/  BSYNC B1 ;  /* 0x0000000000017941 */ /* 0x000fea0003800000 */
.L_x_124:
[----:B-123--:R-:W-:Y:S05]  /*7c50*/  VIADD R0, R25, 0x10 ;  /* 0x0000001019007836 */ /* 0x00efea0000000000 */
[----:B------:R-:W-:Y:S04]  /*7c60*/  SHF.R.U32.HI R0, RZ, 0x15, R0 ;  /* 0x00000015ff007819 */ /* 0x000fe80000011600 */
[----:B------:R-:W-:Y:S11]  /*7c70*/  LOP3.LUT P0, RZ, R0, 0x3, R46, 0x48, !PT ;  /* 0x0000000300ff7812 */ /* 0x000ff6000780482e */
[----:B------:R-:W-:Y:S02]  /*7c80*/  @!UPT UIADD3 URZ, UPT, UPT, URZ, URZ, URZ ;  /* 0x000000fffffff290 */ /* 0x000fe4000fffe0ff */
[----:B------:R-:W-:Y:S05]  /*7c90*/  @!P0 BRA `(.L_x_129) ;  /* 0x0000000000408947 */ /* 0x000fea0003800000 */
[----:B------:R-:W1:Y:S01]  /*7ca0*/  LDCU.64 UR8, c[0x4][0x70] ;  /* 0x01000e00ff0877ac */ /* 0x000e620008000a00 */
[----:B------:R-:W-:Y:S01]  /*7cb0*/  MOV R3, 0x0 ;  /* 0x0000000000037802 */ /* 0x000fe20000000f00 */
[----:B------:R-:W-:Y:S02]  /*7cc0*/  HFMA2 R12, -RZ, RZ, 0, 5.9604644775390625e-08 ;  /* 0x00000001ff0c7431 */ /* 0x000fe400000001ff */
[----:B------:R-:W-:Y:S02]  /*7cd0*/  IMAD.MOV.U32 R8, RZ, RZ, 0x192 ;  /* 0x00000192ff087424 */ /* 0x000fe400078e00ff */
[----:B------:R-:W-:Y:S01]  /*7ce0*/  IMAD.MOV.U32 R13, RZ, RZ, RZ ;  /* 0x000000ffff0d7224 */ /* 0x000fe200078e00ff */
[----:B------:R-:W2:Y:S01]  /*7cf0*/  LDCU.64 UR6, c[0x4][0x78] ;  /* 0x01000f00ff0677ac */ /* 0x000ea20008000a00 */
[----:B------:R-:W3:Y:S01]  /*7d00*/  LDC.64 R2, c[0x4][R3] ;  /* 0x0100000003027b82 */ /* 0x000ee20000000a00 */
[----:B------:R-:W5:Y:S01]  /*7d10*/  LDCU.64 UR4, c[0x4][0x10] ;  /* 0x01000200ff0477ac */ /* 0x000f620008000a00 */
[----:B-1----:R-:W-:Y:S01]  /*7d20*/  MOV R5, UR9 ;  /* 0x0000000900057c02 */ /* 0x002fe20008000f00 */
[----:B------:R-:W-:Y:S01]  /*7d30*/  IMAD.U32 R4, RZ, RZ, UR8 ;  /* 0x00000008ff047e24 */ /* 0x000fe2000f8e00ff */
[----:B--2---:R-:W-:Y:S01]  /*7d40*/  MOV R7, UR7 ;  /* 0x0000000700077c02 */ /* 0x004fe20008000f00 */
[----:B------:R-:W-:Y:S01]  /*7d50*/  IMAD.U32 R6, RZ, RZ, UR6 ;  /* 0x00000006ff067e24 */ /* 0x000fe2000f8e00ff */
[----:B-----5:R-:W-:Y:S01]  /*7d60*/  MOV R11, UR5 ;  /* 0x00000005000b7c02 */ /* 0x020fe20008000f00 */
[----:B------:R-:W-:Y:S02]  /*7d70*/  IMAD.U32 R10, RZ, RZ, UR4 ;  /* 0x00000004ff0a7e24 */ /* 0x000fe4000f8e00ff */
[----:B------:R-:W-:Y:S07]  /*7d80*/  LEPC R20, `(.L_x_129) ;  /* 0x000000001014794e */ /* 0x000fee0000000000 */
[----:B---34-:R-:W-:Y:S05]  /*7d90*/  CALL.ABS.NOINC R2 ;  /* 0x0000000002007343 */ /* 0x018fea0003c00000 */
.L_x_129:
[----:B------:R-:W-:Y:S01]  /*7da0*/  ISETP.NE.AND P0, PT, R55, RZ, PT ;  /* 0x000000ff3700720c */ /* 0x000fe20003f05270 */
[----:B------:R-:W-:Y:S05]  /*7db0*/  WARPSYNC.ALL ;  /* 0x0000000000007948 */ /* 0x000fea0003800000 */
[----:B------:R-:W-:Y:S01]  /*7dc0*/  R2UR UR4, R25 ;  /* 0x00000000190472ca */ /* 0x000fe200000e0000 */
[--C-:B----4-:R-:W-:Y:S01]  /*7dd0*/  HADD2.F32 R0, -RZ, R28.reuse.H0_H0 ;  /* 0x2000001cff007230 */ /* 0x110fe20000004100 */
[----:B------:R-:W-:Y:S01]  /*7de0*/  IADD3 R59, PT, PT, R59, 0x170, RZ ;  /* 0x000001703b3b7810 */ /* 0x000fe20007ffe0ff */
[----:B------:R-:W-:Y:S01]  /*7df0*/  HADD2.F32 R2, -RZ, R28.H1_H1 ;  /* 0x3000001cff027230 */ /* 0x000fe20000004100 */
[----:B------:R-:W-:Y:S01]  /*7e00*/  BSSY.RECONVERGENT B0, `(.L_x_130) ;  /* 0x0000059000007945 */ /* 0x000fe20003800200 */
[--C-:B------:R-:W-:Y:S01]  /*7e10*/  HADD2.F32 R20, -RZ, R29.reuse.H0_H0 ;  /* 0x2000001dff147230 */ /* 0x100fe20000004100 */
[----:B------:R-:W-:Y:S01]  /*7e20*/  LOP3.LUT R59, R59, 0xfefffff8, RZ, 0xc0, !PT ;  /* 0xfefffff83b3b7812 */ /* 0x000fe200078ec0ff */
[----:B------:R-:W-:Y:S02]  /*7e30*/  HADD2.F32 R21, -RZ, R29.H1_H1 ;  /* 0x3000001dff157230 */ /* 0x000fe40000004100 */
[--C-:B------:R-:W-:Y:S02]  /*7e40*/  HADD2.F32 R25, -RZ, R30.reuse.H0_H0 ;  /* 0x2000001eff197230 */ /* 0x100fe40000004100 */
[----:B------:R-:W-:Y:S02]  /*7e50*/  HADD2.F32 R27, -RZ, R30.H1_H1 ;  /* 0x3000001eff1b7230 */ /* 0x000fe40000004100 */
[----:B------:R-:W1:Y:S01]  /*7e60*/  LDTM.x16 R4, tmem[UR4+0x10] ;  /* 0x00001004000479ee */ /* 0x000e620008240000 */
[----:B------:R-:W-:Y:S01]  /*7e70*/  NOP ;  /* 0x0000000000007918 */ /* 0x000fe20000000000 */
[----:B-1----:R1:W-:Y:S01]  /*7e80*/  SYNCS.ARRIVE.TRANS64.RED.A1T0 RZ, [R59+URZ], RZ ;  /* 0x000000ff3bff79a7 */ /* 0x0023e200081004ff */
[--C-:B------:R-:W-:Y:S02]  /*7e90*/  HADD2.F32 R28, -RZ, R31.reuse.H0_H0 ;  /* 0x2000001fff1c7230 */ /* 0x100fe40000004100 */
[----:B------:R-:W-:Y:S02]  /*7ea0*/  HADD2.F32 R29, -RZ, R31.H1_H1 ;  /* 0x3000001fff1d7230 */ /* 0x000fe40000004100 */
        /* <DEDUP_REMOVED lines=8> */
[C---:B------:R-:W-:Y:S01]  /*7f30*/  FMUL R4, R24.reuse, R4 ;  /* 0x0000000418047220 */ /* 0x040fe20000400000 */
[C---:B------:R-:W-:Y:S01]  /*7f40*/  FMUL R5, R24.reuse, R5 ;  /* 0x0000000518057220 */ /* 0x040fe20000400000 */
[C---:B------:R-:W-:Y:S01]  /*7f50*/  FMUL R6, R24.reuse, R6 ;  /* 0x0000000618067220 */ /* 0x040fe20000400000 */
[----:B------:R-:W-:Y:S01]  /*7f60*/  FMUL R3, R24, R9 ;  /* 0x0000000918037220 */ /* 0x000fe20000400000 */
[----:B------:R-:W-:Y:S01]  /*7f70*/  FFMA R4, R26, R0, R4 ;  /* 0x000000001a047223 */ /* 0x000fe20000000004 */
[----:B------:R-:W-:Y:S01]  /*7f80*/  FMUL R0, R24, R7 ;  /* 0x0000000718007220 */ /* 0x000fe20000400000 */
[C---:B------:R-:W-:Y:S01]  /*7f90*/  FFMA R5, R26.reuse, R2, R5 ;  /* 0x000000021a057223 */ /* 0x040fe20000000005 */
[----:B------:R-:W-:Y:S01]  /*7fa0*/  FFMA R6, R26, R20, R6 ;  /* 0x000000141a067223 */ /* 0x000fe20000000006 */
[----:B------:R-:W-:Y:S01]  /*7fb0*/  FMUL R2, R24, R8 ;  /* 0x0000000818027220 */ /* 0x000fe20000400000 */
[----:B------:R-:W-:Y:S01]  /*7fc0*/  FFMA R0, R26, R21, R0 ;  /* 0x000000151a007223 */ /* 0x000fe20000000000 */
[C---:B------:R-:W-:Y:S01]  /*7fd0*/  FMUL R7, R24.reuse, R10 ;  /* 0x0000000a18077220 */ /* 0x040fe20000400000 */
[----:B------:R-:W-:Y:S01]  /*7fe0*/  F2FP.F16.F32.PACK_AB R4, R5, R4 ;  /* 0x000000040504723e */ /* 0x000fe200000000ff */
[----:B------:R-:W-:Y:S01]  /*7ff0*/  FMUL R11, R24, R11 ;  /* 0x0000000b180b7220 */ /* 0x000fe20000400000 */
[----:B------:R-:W-:Y:S01]  /*8000*/  FFMA R2, R26, R25, R2 ;  /* 0x000000191a027223 */ /* 0x000fe20000000002 */
[----:B------:R-:W-:Y:S01]  /*8010*/  F2FP.F16.F32.PACK_AB R5, R0, R6 ;  /* 0x000000060005723e */ /* 0x000fe200000000ff */
[----:B------:R-:W-:Y:S01]  /*8020*/  FMUL R8, R24, R12 ;  /* 0x0000000c18087220 */ /* 0x000fe20000400000 */
[----:B------:R-:W-:Y:S01]  /*8030*/  MOV R0, UR44 ;  /* 0x0000002c00007c02 */ /* 0x000fe20008000f00 */
[----:B------:R-:W-:Y:S01]  /*8040*/  FFMA R3, R26, R27, R3 ;  /* 0x0000001b1a037223 */ /* 0x000fe20000000003 */
[----:B------:R-:W-:Y:S01]  /*8050*/  FMUL R9, R24, R13 ;  /* 0x0000000d18097220 */ /* 0x000fe20000400000 */
[----:B------:R-:W-:Y:S01]  /*8060*/  FFMA R7, R26, R28, R7 ;  /* 0x0000001c1a077223 */ /* 0x000fe20000000007 */
[----:B------:R-:W-:Y:S01]  /*8070*/  FMUL R10, R24, R14 ;  /* 0x0000000e180a7220 */ /* 0x000fe20000400000 */
[----:B------:R-:W-:Y:S01]  /*8080*/  FFMA R11, R26, R29, R11 ;  /* 0x0000001d1a0b7223 */ /* 0x000fe2000000000b */
[----:B------:R-:W-:Y:S01]  /*8090*/  FMUL R15, R24, R15 ;  /* 0x0000000f180f7220 */ /* 0x000fe20000400000 */
[----:B------:R-:W-:Y:S01]  /*80a0*/  FFMA R8, R26, R30, R8 ;  /* 0x0000001e1a087223 */ /* 0x000fe20000000008 */
[----:B------:R-:W-:Y:S01]  /*80b0*/  LEA R0, R0, R54, 0xb ;  /* 0x0000003600007211 */ /* 0x000fe200078e58ff */
[----:B------:R-:W-:Y:S01]  /*80c0*/  FMUL R12, R24, R16 ;  /* 0x00000010180c7220 */ /* 0x000fe20000400000 */
[----:B------:R-:W-:Y:S01]  /*80d0*/  FFMA R9, R26, R31, R9 ;  /* 0x0000001f1a097223 */ /* 0x000fe20000000009 */
[----:B------:R-:W-:Y:S01]  /*80e0*/  FMUL R13, R24, R17 ;  /* 0x00000011180d7220 */ /* 0x000fe20000400000 */
[----:B------:R-:W-:Y:S01]  /*80f0*/  FFMA R10, R26, R32, R10 ;  /* 0x000000201a0a7223 */ /* 0x000fe2000000000a */
[----:B------:R-:W-:Y:S01]  /*8100*/  FMUL R14, R24, R18 ;  /* 0x00000012180e7220 */ /* 0x000fe20000400000 */
[----:B------:R-:W-:Y:S01]  /*8110*/  FFMA R15, R26, R33, R15 ;  /* 0x000000211a0f7223 */ /* 0x000fe2000000000f */
[----:B------:R-:W-:Y:S01]  /*8120*/  FMUL R19, R24, R19 ;  /* 0x0000001318137220 */ /* 0x000fe20000400000 */
[----:B------:R-:W-:Y:S01]  /*8130*/  F2FP.F16.F32.PACK_AB R6, R3, R2 ;  /* 0x000000020306723e */ /* 0x000fe200000000ff */
[C---:B------:R-:W-:Y:S01]  /*8140*/  FFMA R12, R26.reuse, R34, R12 ;  /* 0x000000221a0c7223 */ /* 0x040fe2000000000c */
[----:B------:R-:W-:Y:S01]  /*8150*/  F2FP.F16.F32.PACK_AB R7, R11, R7 ;  /* 0x000000070b07723e */ /* 0x000fe200000000ff */
[----:B------:R-:W-:Y:S01]  /*8160*/  FFMA R13, R26, R35, R13 ;  /* 0x000000231a0d7223 */ /* 0x000fe2000000000d */
[----:B------:R-:W-:Y:S01]  /*8170*/  LEA R0, R0, UR45, 0x1 ;  /* 0x0000002d00007c11 */ /* 0x000fe2000f8e08ff */
[C---:B------:R-:W-:Y:S01]  /*8180*/  FFMA R14, R26.reuse, R36, R14 ;  /* 0x000000241a0e7223 */ /* 0x040fe2000000000e */
[----:B------:R-:W-:Y:S01]  /*8190*/  FFMA R19, R26, R37, R19 ;  /* 0x000000251a137223 */ /* 0x000fe20000000013 */
[----:B------:R-:W-:Y:S02]  /*81a0*/  F2FP.F16.F32.PACK_AB R8, R9, R8 ;  /* 0x000000080908723e */ /* 0x000fe400000000ff */
[----:B------:R1:W-:Y:S01]  /*81b0*/  STS.128 [R0+0x200], R4 ;  /* 0x0002000400007388 */ /* 0x0003e20000000c00 */
        /* <DEDUP_REMOVED lines=16> */
[----:B------:R-:W-:Y:S01]  /*82c0*/  ULEA UR6, UR44, UR45, 0xc ;  /* 0x0000002d2c067291 */ /* 0x000fe2000f8e60ff */
[----:B------:R-:W-:Y:S01]  /*82d0*/  R2UR UR12, R57 ;  /* 0x00000000390c72ca */ /* 0x000fe200000e0000 */
[----:B------:R-:W-:Y:S02]  /*82e0*/  UIADD3 UR9, UPT, UPT, UR47, 0x10, URZ ;  /* 0x000000102f097890 */ /* 0x000fe4000fffe0ff */
[----:B------:R-:W-:Y:S02]  /*82f0*/  UIADD3 UR8, UPT, UPT, UR6, 0x200, URZ ;  /* 0x0000020006087890 */ /* 0x000fe4000fffe0ff */
[----:B------:R-:W-:Y:S02]  /*8300*/  UIADD3 UR6, UPT, UPT, UR6, 0xa00, URZ ;  /* 0x00000a0006067890 */ /* 0x000fe4000fffe0ff */
[----:B------:R-:W-:Y:S02]  /*8310*/  UIADD3 UR7, UPT, UPT, UR47, 0x30, URZ ;  /* 0x000000302f077890 */ /* 0x000fe4000fffe0ff */
[----:B--2---:R-:W-:Y:S04]  /*8320*/  UIADD3 UR4, UP0, UPT, UR14, 0x680, URZ ;  /* 0x000006800e047890 */ /* 0x004fe8000ff1e0ff */
[----:B------:R-:W-:Y:S09]  /*8330*/  UIADD3.X UR5, UPT, UPT, URZ, UR15, URZ, UP0, !UPT ;  /* 0x0000000fff057290 */ /* 0x000ff200087fe4ff */
[----:B------:R2:W-:Y:S02]  /*8340*/  UTMASTG.4D.IM2COL [UR8], [UR4] ;  /* 0x00000008040073b5 */ /* 0x0005e40008058000 */
[----:B--2---:R-:W-:Y:S01]  /*8350*/  UMOV UR8, UR6 ;  /* 0x0000000600087c82 */ /* 0x004fe20008000000 */
[----:B------:R-:W-:Y:S02]  /*8360*/  UMOV UR9, UR7 ;  /* 0x0000000700097c82 */ /* 0x000fe40008000000 */
[----:B------:R2:W-:Y:S02]  /*8370*/  UTMASTG.4D.IM2COL [UR8], [UR4] ;  /* 0x00000008040073b5 */ /* 0x0005e40008058000 */
[----:B--2---:R0:W-:Y:S02]  /*8380*/  UTMACMDFLUSH ;  /* 0x00000000000079b7 */ /* 0x0041e40000000000 */
.L_x_131:
[----:B------:R-:W-:Y:S05]  /*8390*/  BSYNC.RECONVERGENT B0 ;  /* 0x0000000000007941 */ /* 0x000fea0003800200 */
.L_x_130:
[----:B------:R-:W-:Y:S01]  /*83a0*/  UIADD3 UR4, UPT, UPT, UR44, 0x1, URZ ;  /* 0x000000012c047890 */ /* 0x000fe2000fffe0ff */
[----:B------:R-:W-:Y:S03]  /*83b0*/  BSSY.RECONVERGENT B0, `(.L_x_132) ;  /* 0x0000008000007945 */ /* 0x000fe60003800200 */
[----:B------:R-:W-:Y:S04]  /*83c0*/  UISETP.NE.AND UP0, UPT, UR4, 0x3, UPT ;  /* 0x000000030400788c */ /* 0x000fe8000bf05270 */
[----:B------:R-:W-:Y:S02]  /*83d0*/  UISETP.EQ.XOR UP1, UPT, UR46, 0x3, !UP0 ;  /* 0x000000032e00788c */ /* 0x000fe4000c722a70 */
[----:B------:R-:W-:Y:S02]  /*83e0*/  USEL UR48, UR4, URZ, UP0 ;  /* 0x000000ff04307287 */ /* 0x000fe40008000000 */
[----:B------:R-:W-:Y:S04]  /*83f0*/  USEL UR5, URZ, 0x1, !UP1 ;  /* 0x00000001ff057887 */ /* 0x000fe8000c800000 */
[----:B------:R-:W-:Y:S01]  /*8400*/  ULOP3.LUT UR51, UR51, UR5, URZ, 0x3c, !UPT ;  /* 0x0000000533337292 */ /* 0x000fe2000f8e3cff */
[----:B------:R-:W-:Y:S11]  /*8410*/  @P0 BRA `(.L_x_133) ;  /* 0x0000000000040947 */ /* 0x000ff60003800000 */
[----:B------:R-:W-:Y:S04]  /*8420*/  DEPBAR.LE SB0, 0x1 ;  /* 0x000080400000791a */ /* 0x000fe80000000000 */
.L_x_133:
[----:B------:R-:W-:Y:S05]  /*8430*/  BSYNC.RECONVERGENT B0 ;  /* 0x0000000000007941 */ /* 0x000fea0003800200 */
.L_x_132:
[----:B------:R-:W-:Y:S01]  /*8440*/  BAR.SYNC.DEFER_BLOCKING 0x1, 0x80 ;  /* 0x0042000000007b1d */ /* 0x000fe20000010000 */
[----:B------:R-:W-:Y:S01]  /*8450*/  UISETP.NE.AND UP0, UPT, UR50, -0x2, UPT ;  /* 0xfffffffe3200788c */ /* 0x000fe2000bf05270 */
[----:B------:R-:W-:Y:S08]  /*8460*/  IADD3 R22, PT, PT, R22, 0x1, RZ ;  /* 0x0000000116167810 */ /* 0x000ff00007ffe0ff */
[----:B------:R-:W-:Y:S05]  /*8470*/  BRA.U !UP0, `(.L_x_134) ;  /* 0x0000000108287547 */ /* 0x000fea000b800000 */
[----:B-1----:R-:W1:Y:S01]  /*8480*/  S2R R0, SR_CgaCtaId ;  /* 0x0000000000007919 */ /* 0x002e620000008800 */
[----:B------:R-:W-:Y:S01]  /*8490*/  ISETP.NE.AND P0, PT, R61, RZ, PT ;  /* 0x000000ff3d00720c */ /* 0x000fe20003f05270 */
[----:B------:R-:W-:Y:S01]  /*84a0*/  IMAD.U32 R2, RZ, RZ, UR49 ;  /* 0x00000031ff027e24 */ /* 0x000fe2000f8e00ff */
[----:B------:R-:W-:Y:S04]  /*84b0*/  UIADD3 UR4, UPT, UPT, UR49, 0x1, URZ ;  /* 0x0000000131047890 */ /* 0x000fe8000fffe0ff */
[----:B------:R-:W-:Y:S04]  /*84c0*/  UISETP.NE.AND UP0, UPT, UR4, 0x3, UPT ;  /* 0x000000030400788c */ /* 0x000fe8000bf05270 */
[----:B------:R-:W-:Y:S03]  /*84d0*/  USEL UR49, UR4, URZ, UP0 ;  /* 0x000000ff04317287 */ /* 0x000fe60008000000 */
[----:B------:R-:W-:Y:S05]  /*84e0*/  @P0 LEA R2, R2, UR45, 0x3 ;  /* 0x0000002d02020c11 */ /* 0x000fea000f8e18ff */
[----:B------:R-:W-:Y:S05]  /*84f0*/  @P0 VIADD R2, R2, 0x128 ;  /* 0x0000012802020836 */ /* 0x000fea0000000000 */
[----:B-1----:R-:W-:Y:S04]  /*8500*/  @P0 PRMT R0, R0, 0x654, R2 ;  /* 0x0000065400000816 */ /* 0x002fe80000000002 */
[----:B------:R2:W-:Y:S03]  /*8510*/  @P0 SYNCS.ARRIVE.TRANS64.RED.A1T0 RZ, [R0+URZ], RZ ;  /* 0x000000ff00ff09a7 */ /* 0x0005e600081004ff */
.L_x_134:
[----:B------:R-:W-:Y:S01]  /*8520*/  R2UR UR5, R49 ;  /* 0x00000000310572ca */ /* 0x000fe200000e0000 */
[----:B------:R-:W-:Y:S01]  /*8530*/  UISETP.NE.AND UP0, UPT, UR60, URZ, UPT ;  /* 0x000000ff3c00728c */ /* 0x000fe2000bf05270 */
[----:B------:R-:W-:Y:S01]  /*8540*/  R2UR UR4, R50 ;  /* 0x00000000320472ca */ /* 0x000fe200000e0000 */
[----:B------:R-:W-:Y:S01]  /*8550*/  UIADD3 UR50, UPT, UPT, UR50, 0x2, URZ ;  /* 0x0000000232327890 */ /* 0x000fe2000fffe0ff */
[----:B------:R-:W-:Y:S01]  /*8560*/  ISETP.NE.AND P0, PT, R22, 0x2, PT ;  /* 0x000000021600780c */ /* 0x000fe20003f05270 */
[----:B------:R-:W-:Y:S01]  /*8570*/  UMOV UR46, UR61 ;  /* 0x0000003d002e7c82 */ /* 0x000fe20008000000 */
[----:B------:R-:W-:Y:S02]  /*8580*/  LOP3.LUT R52, R52, 0x1, RZ, 0x3c, !PT ;  /* 0x0000000134347812 */ /* 0x000fe400078e3cff */
[----:B-12---:R-:W-:Y:S02]  /*8590*/  SEL R0, RZ, 0x1, P0 ;  /* 0x00000001ff007807 */ /* 0x006fe40000000000 */
[----:B------:R-:W-:Y:S02]  /*85a0*/  SEL R22, R22, RZ, P0 ;  /* 0x000000ff16167207 */ /* 0x000fe40000000000 */
[----:B------:R-:W-:Y:S01]  /*85b0*/  LOP3.LUT R53, R53, R0, RZ, 0x3c, !PT ;  /* 0x0000000035357212 */ /* 0x000fe200078e3cff */
[----:B------:R-:W-:Y:S02]  /*85c0*/  UIADD3 UR20, UPT, UPT, UR36, UR5, URZ ;  /* 0x0000000524147290 */ /* 0x000fe4000fffe0ff */
[----:B------:R-:W-:Y:S01]  /*85d0*/  UIADD3 UR44, UPT, UPT, UR37, UR4, URZ ;  /* 0x00000004252c7290 */ /* 0x000fe2000fffe0ff */
[----:B------:R-:W-:Y:S11]  /*85e0*/  BRA.U UP0, `(.L_x_135) ;  /* 0xffffffdd000c7547 */ /* 0x000ff6000b83ffff */
[----:B------:R-:W-:-:S13]  /*85f0*/  R2UR UR4, R51 ;  /* 0x00000000330472ca */ /* 0x000fda00000e0000 */
[----:B------:R-:W-:-:S09]  /*8600*/  UISETP.NE.AND UP0, UPT, UR4, URZ, UPT ;  /* 0x000000ff0400728c */ /* 0x000fd2000bf05270 */
[----:B------:R-:W-:Y:S05]  /*8610*/  BRA.U !UP0, `(.L_x_136) ;  /* 0x0000000108487547 */ /* 0x000fea000b800000 */
[----:B------:R-:W1:Y:S02]  /*8620*/  LDCU.64 UR4, c[0x0][0x890] ;  /* 0x00011200ff0477ac */ /* 0x000e640008000a00 */
[----:B-1----:R-:W-:-:S04]  /*8630*/  UISETP.NE.U32.AND UP0, UPT, UR4, URZ, UPT ;  /* 0x000000ff0400728c */ /* 0x002fc8000bf05070 */
[----:B------:R-:W-:-:S09]  /*8640*/  UISETP.NE.AND.EX UP0, UPT, UR5, URZ, UPT, UP0 ;  /* 0x000000ff0500728c */ /* 0x000fd2000bf05300 */
[----:B------:R-:W-:Y:S05]  /*8650*/  BRA.U UP0, `(.L_x_137) ;  /* 0x00000001000c7547 */ /* 0x000fea000b800000 */
[----:B------:R-:W-:-:S13]  /*8660*/  FSETP.NEU.AND P0, PT, R26, RZ, PT ;  /* 0x000000ff1a00720b */ /* 0x000fda0003f0d000 */
[----:B------:R-:W-:Y:S05]  /*8670*/  @!P0 EXIT ;  /* 0x000000000000894d */ /* 0x000fea0003800000 */
[----:B------:R-:W-:Y:S05]  /*8680*/  BRA `(.L_x_136) ;  /* 0x00000000002c7947 */ /* 0x000fea0003800000 */
.L_x_137:
[----:B------:R-:W-:Y:S01]  /*8690*/  ISETP.NE.AND P0, PT, R60, RZ, PT ;  /* 0x000000ff3c00720c */ /* 0x000fe20003f05270 */
[----:B------:R-:W-:-:S12]  /*86a0*/  BSSY.RECONVERGENT B0, `(.L_x_136) ;  /* 0x0000009000007945 */ /* 0x000fd80003800200 */
[----:B------:R-:W-:Y:S05]  /*86b0*/  @P0 BRA `(.L_x_138) ;  /* 0x0000000000140947 */ /* 0x000fea0003800000 */
[----:B------:R-:W1:Y:S02]  /*86c0*/  LDCU.64 UR4, c[0x0][0x888] ;  /* 0x00011100ff0477ac */ /* 0x000e640008000a00 */
[----:B-1----:R-:W-:-:S04]  /*86d0*/  ISETP.NE.U32.AND P0, PT, RZ, UR4, PT ;  /* 0x00000004ff007c0c */ /* 0x002fc8000bf05070 */
[----:B------:R-:W-:-:S13]  /*86e0*/  ISETP.NE.AND.EX P0, PT, RZ, UR5, PT, P0 ;  /* 0x00000005ff007c0c */ /* 0x000fda000bf05300 */
[----:B------:R-:W-:Y:S05]  /*86f0*/  @!P0 EXIT ;  /* 0x000000000000894d */ /* 0x000fea0003800000 */
[----:B------:R-:W-:Y:S05]  /*8700*/  BRA `(.L_x_139) ;  /* 0x0000000000087947 */ /* 0x000fea0003800000 */
.L_x_138:
[----:B------:R-:W-:-:S13]  /*8710*/  FSETP.NEU.AND P0, PT, R26, RZ, PT ;  /* 0x000000ff1a00720b */ /* 0x000fda0003f0d000 */
[----:B------:R-:W-:Y:S05]  /*8720*/  @!P0 EXIT ;  /* 0x000000000000894d */ /* 0x000fea0003800000 */
.L_x_139:
[----:B------:R-:W-:Y:S05]  /*8730*/  BSYNC.RECONVERGENT B0 ;  /* 0x0000000000007941 */ /* 0x000fea0003800200 */
.L_x_136:
[----:B------:R-:W1:Y:S01]  /*8740*/  S2UR UR5, SR_CgaCtaId ;  /* 0x00000000000579c3 */ /* 0x000e620000008800 */
[----:B------:R-:W-:Y:S01]  /*8750*/  ULEA UR4, UR49, UR45, 0x3 ;  /* 0x0000002d31047291 */ /* 0x000fe2000f8e18ff */
[----:B------:R-:W-:-:S04]  /*8760*/  DEPBAR.LE SB0, 0x0 ;  /* 0x000080000000791a */ /* 0x000fc80000000000 */
[----:B------:R-:W-:-:S04]  /*8770*/  UIADD3 UR4, UPT, UPT, UR4, 0x128, URZ ;  /* 0x0000012804047890 */ /* 0x000fc8000fffe0ff */
[----:B-1----:R-:W-:-:S09]  /*8780*/  UPRMT UR4, UR5, 0x654, UR4 ;  /* 0x0000065405047896 */ /* 0x002fd20008000004 */
[----:B------:R-:W-:Y:S01]  /*8790*/  SYNCS.ARRIVE.TRANS64.RED.A1T0 RZ, [UR4], RZ ;  /* 0x000000ffffff79a7 */ /* 0x000fe20008100404 */
[----:B------:R-:W-:Y:S05]  /*87a0*/  EXIT ;  /* 0x000000000000794d */ /* 0x000fea0003800000 */
.L_x_25:
[----:B------:R-:W-:Y:S07]  /*87b0*/  MOV R0, UR17 ;  /* 0x0000001100007c02 */ /* 0x000fee0008000f00 */
.L_x_140:
[----:B-1----:R1:W2:Y:S02]  /*87c0*/  SYNCS.PHASECHK.TRANS64.TRYWAIT P0, [R0+URZ+0x88], R4 ;  /* 0x00008804000075a7 */ /* 0x0022a400080011ff */
[----:B--2---:R-:W-:Y:S05]  /*87d0*/  @!P0 NANOSLEEP.SYNCS 0x989680 ;  /* 0x009896800000895d */ /* 0x004fea0003900000 */
[----:B------:R-:W2:Y:S02]  /*87e0*/  @!P0 SYNCS.PHASECHK.TRANS64 P0, [R0+URZ+0x88], R4 ;  /* 0x00008804000085a7 */ /* 0x000ea400080010ff */
[----:B--2---:R-:W-:Y:S05]  /*87f0*/  @!P0 BRA `(.L_x_140) ;  /* 0xfffffffc00f08947 */ /* 0x004fea000383ffff */
[----:B------:R-:W-:Y:S05]  /*8800*/  BRA `(.L_x_24) ;  /* 0xffffff9400287947 */ /* 0x000fea000383ffff */
.L_x_32:
[----:B------:R-:W-:Y:S07]  /*8810*/  MOV R0, UR17 ;  /* 0x0000001100007c02 */ /* 0x000fee0008000f00 */
.L_x_141:
[----:B-1----:R1:W2:Y:S02]  /*8820*/  SYNCS.PHASECHK.TRANS64.TRYWAIT P0, [R0+URZ+0x88], R4 ;  /* 0x00008804000075a7 */ /* 0x0022a400080011ff */
[----:B--2---:R-:W-:Y:S05]  /*8830*/  @!P0 NANOSLEEP.SYNCS 0x989680 ;  /* 0x009896800000895d */ /* 0x004fea0003900000 */
[----:B------:R-:W2:Y:S02]  /*8840*/  @!P0 SYNCS.PHASECHK.TRANS64 P0, [R0+URZ+0x88], R4 ;  /* 0x00008804000085a7 */ /* 0x000ea400080010ff */
[----:B--2---:R-:W-:Y:S05]  /*8850*/  @!P0 BRA `(.L_x_141) ;  /* 0xfffffffc00f08947 */ /* 0x004fea000383ffff */
[----:B------:R-:W-:Y:S05]  /*8860*/  BRA `(.L_x_31) ;  /* 0xffffff9800847947 */ /* 0x000fea000383ffff */
.L_x_37:
[----:B------:R-:W-:-:S07]  /*8870*/  MOV R0, UR25 ;  /* 0x0000001900007c02 */ /* 0x000fce0008000f00 */
.L_x_142:
[----:B-1----:R1:W2:Y:S02]  /*8880*/  SYNCS.PHASECHK.TRANS64.TRYWAIT P0, [R0+URZ+0x150], R3 ;  /* 0x00015003000075a7 */ /* 0x0022a400080011ff */
[----:B--2---:R-:W-:Y:S05]  /*8890*/  @!P0 NANOSLEEP.SYNCS 0x989680 ;  /* 0x009896800000895d */ /* 0x004fea0003900000 */
[----:B------:R-:W2:Y:S02]  /*88a0*/  @!P0 SYNCS.PHASECHK.TRANS64 P0, [R0+URZ+0x150], R3 ;  /* 0x00015003000085a7 */ /* 0x000ea400080010ff */
[----:B--2---:R-:W-:Y:S05]  /*88b0*/  @!P0 BRA `(.L_x_142) ;  /* 0xfffffffc00f08947 */ /* 0x004fea000383ffff */
[----:B------:R-:W-:Y:S05]  /*88c0*/  BRA `(.L_x_143) ;  /* 0xffffff9c00507947 */ /* 0x000fea000383ffff */
.L_x_41:
[----:B------:R-:W-:-:S07]  /*88d0*/  MOV R0, UR4 ;  /* 0x0000000400007c02 */ /* 0x000fce0008000f00 */
.L_x_144:
[----:B-1----:R1:W2:Y:S02]  /*88e0*/  SYNCS.PHASECHK.TRANS64.TRYWAIT P0, [R0+URZ], R2 ;  /* 0x00000002000075a7 */ /* 0x0022a400080011ff */
[----:B--2---:R-:W-:Y:S05]  /*88f0*/  @!P0 NANOSLEEP.SYNCS 0x989680 ;  /* 0x009896800000895d */ /* 0x004fea0003900000 */
[----:B------:R-:W2:Y:S02]  /*8900*/  @!P0 SYNCS.PHASECHK.TRANS64 P0, [R0+URZ], R2 ;  /* 0x00000002000085a7 */ /* 0x000ea400080010ff */
[----:B--2---:R-:W-:Y:S05]  /*8910*/  @!P0 BRA `(.L_x_144) ;  /* 0xfffffffc00f08947 */ /* 0x004fea000383ffff */
[----:B------:R-:W-:Y:S05]  /*8920*/  BRA `(.L_x_145) ;  /* 0xffffffa000e87947 */ /* 0x000fea000383ffff */
.L_x_42:
[----:B------:R-:W-:-:S07]  /*8930*/  MOV R0, UR5 ;  /* 0x0000000500007c02 */ /* 0x000fce0008000f00 */
.L_x_146:
[----:B-1----:R1:W2:Y:S02]  /*8940*/  SYNCS.PHASECHK.TRANS64.TRYWAIT P0, [R0+URZ], R2 ;  /* 0x00000002000075a7 */ /* 0x0022a400080011ff */
[----:B--2---:R-:W-:Y:S05]  /*8950*/  @!P0 NANOSLEEP.SYNCS 0x989680 ;  /* 0x009896800000895d */ /* 0x004fea0003900000 */
[----:B------:R-:W2:Y:S02]  /*8960*/  @!P0 SYNCS.PHASECHK.TRANS64 P0, [R0+URZ], R2 ;  /* 0x00000002000085a7 */ /* 0x000ea400080010ff */
[----:B--2---:R-:W-:Y:S05]  /*8970*/  @!P0 BRA `(.L_x_146) ;  /* 0xfffffffc00f08947 */ /* 0x004fea000383ffff */
[----:B------:R-:W-:Y:S05]  /*8980*/  BRA `(.L_x_147) ;  /* 0xffffffa000f87947 */ /* 0x000fea000383ffff */
.L_x_43:
[----:B------:R-:W-:-:S07]  /*8990*/  MOV R0, UR5 ;  /* 0x0000000500007c02 */ /* 0x000fce0008000f00 */
.L_x_148:
[----:B-1----:R1:W2:Y:S02]  /*89a0*/  SYNCS.PHASECHK.TRANS64.TRYWAIT P0, [R0+URZ], R2 ;  /* 0x00000002000075a7 */ /* 0x0022a400080011ff */
[----:B--2---:R-:W-:Y:S05]  /*89b0*/  @!P0 NANOSLEEP.SYNCS 0x989680 ;  /* 0x009896800000895d */ /* 0x004fea0003900000 */
[----:B------:R-:W2:Y:S02]  /*89c0*/  @!P0 SYNCS.PHASECHK.TRANS64 P0, [R0+URZ], R2 ;  /* 0x00000002000085a7 */ /* 0x000ea400080010ff */
[----:B--2---:R-:W-:Y:S05]  /*89d0*/  @!P0 BRA `(.L_x_148) ;  /* 0xfffffffc00f08947 */ /* 0x004fea000383ffff */
[----:B------:R-:W-:Y:S05]  /*89e0*/  BRA `(.L_x_149) ;  /* 0xffffffa400087947 */ /* 0x000fea000383ffff */
.L_x_44:
[----:B------:R-:W-:-:S07]  /*89f0*/  MOV R0, UR5 ;  /* 0x0000000500007c02 */ /* 0x000fce0008000f00 */
.L_x_150:
[----:B-1----:R1:W2:Y:S02]  /*8a00*/  SYNCS.PHASECHK.TRANS64.TRYWAIT P0, [R0+URZ], R2 ;  /* 0x00000002000075a7 */ /* 0x0022a400080011ff */
[----:B--2---:R-:W-:Y:S05]  /*8a10*/  @!P0 NANOSLEEP.SYNCS 0x989680 ;  /* 0x009896800000895d */ /* 0x004fea0003900000 */
[----:B------:R-:W2:Y:S02]  /*8a20*/  @!P0 SYNCS.PHASECHK.TRANS64 P0, [R0+URZ], R2 ;  /* 0x00000002000085a7 */ /* 0x000ea400080010ff */
[----:B--2---:R-:W-:Y:S05]  /*8a30*/  @!P0 BRA `(.L_x_150) ;  /* 0xfffffffc00f08947 */ /* 0x004fea000383ffff */
[----:B------:R-:W-:Y:S05]  /*8a40*/  BRA `(.L_x_151) ;  /* 0xffffffa400187947 */ /* 0x000fea000383ffff */
.L_x_45:
[----:B------:R-:W-:-:S07]  /*8a50*/  MOV R0, UR5 ;  /* 0x0000000500007c02 */ /* 0x000fce0008000f00 */
.L_x_152:
[----:B-1----:R1:W2:Y:S02]  /*8a60*/  SYNCS.PHASECHK.TRANS64.TRYWAIT P0, [R0+URZ], R2 ;  /* 0x00000002000075a7 */ /* 0x0022a400080011ff */
[----:B--2---:R-:W-:Y:S05]  /*8a70*/  @!P0 NANOSLEEP.SYNCS 0x989680 ;  /* 0x009896800000895d */ /* 0x004fea0003900000 */
[----:B------:R-:W2:Y:S02]  /*8a80*/  @!P0 SYNCS.PHASECHK.TRANS64 P0, [R0+URZ], R2 ;  /* 0x00000002000085a7 */ /* 0x000ea400080010ff */
[----:B--2---:R-:W-:Y:S05]  /*8a90*/  @!P0 BRA `(.L_x_152) ;  /* 0xfffffffc00f08947 */ /* 0x004fea000383ffff */
[----:B------:R-:W-:Y:S05]  /*8aa0*/  BRA `(.L_x_153) ;  /* 0xffffffa400287947 */ /* 0x000fea000383ffff */
.L_x_46:
[----:B------:R-:W-:-:S07]  /*8ab0*/  MOV R0, UR5 ;  /* 0x0000000500007c02 */ /* 0x000fce0008000f00 */
.L_x_154:
[----:B-1----:R1:W2:Y:S02]  /*8ac0*/  SYNCS.PHASECHK.TRANS64.TRYWAIT P0, [R0+URZ], R2 ;  /* 0x00000002000075a7 */ /* 0x0022a400080011ff */
[----:B--2---:R-:W-:Y:S05]  /*8ad0*/  @!P0 NANOSLEEP.SYNCS 0x989680 ;  /* 0x009896800000895d */ /* 0x004fea0003900000 */
[----:B------:R-:W2:Y:S02]  /*8ae0*/  @!P0 SYNCS.PHASECHK.TRANS64 P0, [R0+URZ], R2 ;  /* 0x00000002000085a7 */ /* 0x000ea400080010ff */
[----:B--2---:R-:W-:Y:S05]  /*8af0*/  @!P0 BRA `(.L_x_154) ;  /* 0xfffffffc00f08947 */ /* 0x004fea000383ffff */
[----:B------:R-:W-:Y:S05]  /*8b00*/  BRA `(.L_x_155) ;  /* 0xffffffa400387947 */ /* 0x000fea000383ffff */
.L_x_47:
[----:B------:R-:W-:-:S07]  /*8b10*/  MOV R0, UR5 ;  /* 0x0000000500007c02 */ /* 0x000fce0008000f00 */
.L_x_156:
[----:B-1----:R1:W2:Y:S02]  /*8b20*/  SYNCS.PHASECHK.TRANS64.TRYWAIT P0, [R0+URZ], R2 ;  /* 0x00000002000075a7 */ /* 0x0022a400080011ff */
[----:B--2---:R-:W-:Y:S05]  /*8b30*/  @!P0 NANOSLEEP.SYNCS 0x989680 ;  /* 0x009896800000895d */ /* 0x004fea0003900000 */
[----:B------:R-:W2:Y:S02]  /*8b40*/  @!P0 SYNCS.PHASECHK.TRANS64 P0, [R0+URZ], R2 ;  /* 0x00000002000085a7 */ /* 0x000ea400080010ff */
[----:B--2---:R-:W-:Y:S05]  /*8b50*/  @!P0 BRA `(.L_x_156) ;  /* 0xfffffffc00f08947 */ /* 0x004fea000383ffff */
[----:B------:R-:W-:Y:S05]  /*8b60*/  BRA `(.L_x_157) ;  /* 0xffffffa400487947 */ /* 0x000fea000383ffff */
.L_x_48:
[----:B------:R-:W-:-:S07]  /*8b70*/  MOV R0, UR5 ;  /* 0x0000000500007c02 */ /* 0x000fce0008000f00 */
.L_x_158:
[----:B-1----:R1:W2:Y:S02]  /*8b80*/  SYNCS.PHASECHK.TRANS64.TRYWAIT P0, [R0+URZ], R2 ;  /* 0x00000002000075a7 */ /* 0x0022a400080011ff */
[----:B--2---:R-:W-:Y:S05]  /*8b90*/  @!P0 NANOSLEEP.SYNCS 0x989680 ;  /* 0x009896800000895d */ /* 0x004fea0003900000 */
[----:B------:R-:W2:Y:S02]  /*8ba0*/  @!P0 SYNCS.PHASECHK.TRANS64 P0, [R0+URZ], R2 ;  /* 0x00000002000085a7 */ /* 0x000ea400080010ff */
[----:B--2---:R-:W-:Y:S05]  /*8bb0*/  @!P0 BRA `(.L_x_158) ;  /* 0xfffffffc00f08947 */ /* 0x004fea000383ffff */
[----:B------:R-:W-:Y:S05]  /*8bc0*/  BRA `(.L_x_159) ;  /* 0xffffffa400587947 */ /* 0x000fea000383ffff */
.L_x_49:
[----:B------:R-:W-:-:S07]  /*8bd0*/  MOV R0, UR5 ;  /* 0x0000000500007c02 */ /* 0x000fce0008000f00 */
.L_x_160:
[----:B-1----:R1:W2:Y:S02]  /*8be0*/  SYNCS.PHASECHK.TRANS64.TRYWAIT P0, [R0+URZ], R2 ;  /* 0x00000002000075a7 */ /* 0x0022a400080011ff */
[----:B--2---:R-:W-:Y:S05]  /*8bf0*/  @!P0 NANOSLEEP.SYNCS 0x989680 ;  /* 0x009896800000895d */ /* 0x004fea0003900000 */
[----:B------:R-:W2:Y:S02]  /*8c00*/  @!P0 SYNCS.PHASECHK.TRANS64 P0, [R0+URZ], R2 ;  /* 0x00000002000085a7 */ /* 0x000ea400080010ff */
[----:B--2---:R-:W-:Y:S05]  /*8c10*/  @!P0 BRA `(.L_x_160) ;  /* 0xfffffffc00f08947 */ /* 0x004fea000383ffff */
[----:B------:R-:W-:Y:S05]  /*8c20*/  BRA `(.L_x_161) ;  /* 0xffffffa400687947 */ /* 0x000fea000383ffff */
.L_x_50:
[----:B------:R-:W-:-:S07]  /*8c30*/  MOV R0, UR5 ;  /* 0x0000000500007c02 */ /* 0x000fce0008000f00 */
.L_x_162:
[----:B-1----:R1:W2:Y:S02]  /*8c40*/  SYNCS.PHASECHK.TRANS64.TRYWAIT P0, [R0+URZ], R2 ;  /* 0x00000002000075a7 */ /* 0x0022a400080011ff */
[----:B--2---:R-:W-:Y:S05]  /*8c50*/  @!P0 NANOSLEEP.SYNCS 0x989680 ;  /* 0x009896800000895d */ /* 0x004fea0003900000 */
[----:B------:R-:W2:Y:S02]  /*8c60*/  @!P0 SYNCS.PHASECHK.TRANS64 P0, [R0+URZ], R2 ;  /* 0x00000002000085a7 */ /* 0x000ea400080010ff */
[----:B--2---:R-:W-:Y:S05]  /*8c70*/  @!P0 BRA `(.L_x_162) ;  /* 0xfffffffc00f08947 */ /* 0x004fea000383ffff */
[----:B------:R-:W-:Y:S05]  /*8c80*/  BRA `(.L_x_163) ;  /* 0xffffffa400787947 */ /* 0x000fea000383ffff */
.L_x_51:
[----:B------:R-:W-:-:S07]  /*8c90*/  MOV R0, UR5 ;  /* 0x0000000500007c02 */ /* 0x000fce0008000f00 */
.L_x_164:
[----:B-1----:R1:W2:Y:S02]  /*8ca0*/  SYNCS.PHASECHK.TRANS64.TRYWAIT P0, [R0+URZ], R2 ;  /* 0x00000002000075a7 */ /* 0x0022a400080011ff */
[----:B--2---:R-:W-:Y:S05]  /*8cb0*/  @!P0 NANOSLEEP.SYNCS 0x989680 ;  /* 0x009896800000895d */ /* 0x004fea0003900000 */
[----:B------:R-:W2:Y:S02]  /*8cc0*/  @!P0 SYNCS.PHASECHK.TRANS64 P0, [R0+URZ], R2 ;  /* 0x00000002000085a7 */ /* 0x000ea400080010ff */
[----:B--2---:R-:W-:Y:S05]  /*8cd0*/  @!P0 BRA `(.L_x_164) ;  /* 0xfffffffc00f08947 */ /* 0x004fea000383ffff */
[----:B------:R-:W-:Y:S05]  /*8ce0*/  BRA `(.L_x_165) ;  /* 0xffffffa400887947 */ /* 0x000fea000383ffff */
.L_x_52:
[----:B------:R-:W-:-:S07]  /*8cf0*/  MOV R0, UR5 ;  /* 0x0000000500007c02 */ /* 0x000fce0008000f00 */
.L_x_166:
[----:B-1----:R1:W2:Y:S02]  /*8d00*/  SYNCS.PHASECHK.TRANS64.TRYWAIT P0, [R0+URZ], R2 ;  /* 0x00000002000075a7 */ /* 0x0022a400080011ff */
[----:B--2---:R-:W-:Y:S05]  /*8d10*/  @!P0 NANOSLEEP.SYNCS 0x989680 ;  /* 0x009896800000895d */ /* 0x004fea0003900000 */
[----:B------:R-:W2:Y:S02]  /*8d20*/  @!P0 SYNCS.PHASECHK.TRANS64 P0, [R0+URZ], R2 ;  /* 0x00000002000085a7 */ /* 0x000ea400080010ff */
[----:B--2---:R-:W-:Y:S05]  /*8d30*/  @!P0 BRA `(.L_x_166) ;  /* 0xfffffffc00f08947 */ /* 0x004fea000383ffff */
[----:B------:R-:W-:Y:S05]  /*8d40*/  BRA `(.L_x_167) ;  /* 0xffffffa400987947 */ /* 0x000fea000383ffff */
.L_x_53:
[----:B------:R-:W-:-:S07]  /*8d50*/  MOV R0, UR5 ;  /* 0x0000000500007c02 */ /* 0x000fce0008000f00 */
.L_x_168:
[----:B-1----:R1:W2:Y:S02]  /*8d60*/  SYNCS.PHASECHK.TRANS64.TRYWAIT P0, [R0+URZ], R2 ;  /* 0x00000002000075a7 */ /* 0x0022a400080011ff */
[----:B--2---:R-:W-:Y:S05]  /*8d70*/  @!P0 NANOSLEEP.SYNCS 0x989680 ;  /* 0x009896800000895d */ /* 0x004fea0003900000 */
[----:B------:R-:W2:Y:S02]  /*8d80*/  @!P0 SYNCS.PHASECHK.TRANS64 P0, [R0+URZ], R2 ;  /* 0x00000002000085a7 */ /* 0x000ea400080010ff */
[----:B--2---:R-:W-:Y:S05]  /*8d90*/  @!P0 BRA `(.L_x_168) ;  /* 0xfffffffc00f08947 */ /* 0x004fea000383ffff */
[----:B------:R-:W-:Y:S05]  /*8da0*/  BRA `(.L_x_169) ;  /* 0xffffffa400a87947 */ /* 0x000fea000383ffff */
.L_x_54:
[----:B------:R-:W-:-:S07]  /*8db0*/  MOV R0, UR5 ;  /* 0x0000000500007c02 */ /* 0x000fce0008000f00 */
.L_x_170:
[----:B-1----:R1:W2:Y:S02]  /*8dc0*/  SYNCS.PHASECHK.TRANS64.TRYWAIT P0, [R0+URZ], R2 ;  /* 0x00000002000075a7 */ /* 0x0022a400080011ff */
[----:B--2---:R-:W-:Y:S05]  /*8dd0*/  @!P0 NANOSLEEP.SYNCS 0x989680 ;  /* 0x009896800000895d */ /* 0x004fea0003900000 */
[----:B------:R-:W2:Y:S02]  /*8de0*/  @!P0 SYNCS.PHASECHK.TRANS64 P0, [R0+URZ], R2 ;  /* 0x00000002000085a7 */ /* 0x000ea400080010ff */
[----:B--2---:R-:W-:Y:S05]  /*8df0*/  @!P0 BRA `(.L_x_170) ;  /* 0xfffffffc00f08947 */ /* 0x004fea000383ffff */
[----:B------:R-:W-:Y:S05]  /*8e00*/  BRA `(.L_x_171) ;  /* 0xffffffa400b87947 */ /* 0x000fea000383ffff */
.L_x_55:
[----:B------:R-:W-:-:S07]  /*8e10*/  MOV R0, UR5 ;  /* 0x0000000500007c02 */ /* 0x000fce0008000f00 */
.L_x_172:
[----:B-1----:R1:W2:Y:S02]  /*8e20*/  SYNCS.PHASECHK.TRANS64.TRYWAIT P0, [R0+URZ], R2 ;  /* 0x00000002000075a7 */ /* 0x0022a400080011ff */
[----:B--2---:R-:W-:Y:S05]  /*8e30*/  @!P0 NANOSLEEP.SYNCS 0x989680 ;  /* 0x009896800000895d */ /* 0x004fea0003900000 */
[----:B------:R-:W2:Y:S02]  /*8e40*/  @!P0 SYNCS.PHASECHK.TRANS64 P0, [R0+URZ], R2 ;  /* 0x00000002000085a7 */ /* 0x000ea400080010ff */
[----:B--2---:R-:W-:Y:S05]  /*8e50*/  @!P0 BRA `(.L_x_172) ;  /* 0xfffffffc00f08947 */ /* 0x004fea000383ffff */
[----:B------:R-:W-:Y:S05]  /*8e60*/  BRA `(.L_x_173) ;  /* 0xffffffa400c87947 */ /* 0x000fea000383ffff */
.L_x_56:
[----:B------:R-:W-:-:S07]  /*8e70*/  MOV R0, UR5 ;  /* 0x0000000500007c02 */ /* 0x000fce0008000f00 */
.L_x_174:
[----:B-1----:R1:W2:Y:S02]  /*8e80*/  SYNCS.PHASECHK.TRANS64.TRYWAIT P0, [R0+URZ], R2 ;  /* 0x00000002000075a7 */ /* 0x0022a400080011ff */
[----:B--2---:R-:W-:Y:S05]  /*8e90*/  @!P0 NANOSLEEP.SYNCS 0x989680 ;  /* 0x009896800000895d */ /* 0x004fea0003900000 */
[----:B------:R-:W2:Y:S02]  /*8ea0*/  @!P0 SYNCS.PHASECHK.TRANS64 P0, [R0+URZ], R2 ;  /* 0x00000002000085a7 */ /* 0x000ea400080010ff */
[----:B--2---:R-:W-:Y:S05]  /*8eb0*/  @!P0 BRA `(.L_x_174) ;  /* 0xfffffffc00f08947 */ /* 0x004fea000383ffff */
[----:B------:R-:W-:Y:S05]  /*8ec0*/  BRA `(.L_x_175) ;  /* 0xffffffa400d87947 */ /* 0x000fea000383ffff */
.L_x_59:
[----:B------:R-:W-:-:S07]  /*8ed0*/  MOV R4, UR4 ;  /* 0x0000000400047c02 */ /* 0x000fce0008000f00 */
.L_x_176:
[----:B--2---:R2:W3:Y:S02]  /*8ee0*/  SYNCS.PHASECHK.TRANS64.TRYWAIT P1, [R4+URZ+0x158], R6 ;  /* 0x00015806040075a7 */ /* 0x0044e400080211ff */
[----:B---3--:R-:W-:Y:S05]  /*8ef0*/  @!P1 NANOSLEEP.SYNCS 0x989680 ;  /* 0x009896800000995d */ /* 0x008fea0003900000 */
[----:B------:R-:W3:Y:S02]  /*8f00*/  @!P1 SYNCS.PHASECHK.TRANS64 P1, [R4+URZ+0x158], R6 ;  /* 0x00015806040095a7 */ /* 0x000ee400080210ff */
[----:B---3--:R-:W-:Y:S05]  /*8f10*/  @!P1 BRA `(.L_x_176) ;  /* 0xfffffffc00f09947 */ /* 0x008fea000383ffff */
[----:B------:R-:W-:Y:S05]  /*8f20*/  BRA `(.L_x_177) ;  /* 0xffffffa800487947 */ /* 0x000fea000383ffff */
.L_x_60:
[----:B--2---:R-:W-:-:S07]  /*8f30*/  MOV R4, UR4 ;  /* 0x0000000400047c02 */ /* 0x004fce0008000f00 */
.L_x_178:
[----:B--2---:R2:W3:Y:S02]  /*8f40*/  SYNCS.PHASECHK.TRANS64.TRYWAIT P1, [R4+URZ+0x150], R5 ;  /* 0x00015005040075a7 */ /* 0x0044e400080211ff */
[----:B---3--:R-:W-:Y:S05]  /*8f50*/  @!P1 NANOSLEEP.SYNCS 0x989680 ;  /* 0x009896800000995d */ /* 0x008fea0003900000 */
[----:B------:R-:W3:Y:S02]  /*8f60*/  @!P1 SYNCS.PHASECHK.TRANS64 P1, [R4+URZ+0x150], R5 ;  /* 0x00015005040095a7 */ /* 0x000ee400080210ff */
[----:B---3--:R-:W-:Y:S05]  /*8f70*/  @!P1 BRA `(.L_x_178) ;  /* 0xfffffffc00f09947 */ /* 0x008fea000383ffff */
[----:B------:R-:W-:Y:S05]  /*8f80*/  BRA `(.L_x_179) ;  /* 0xffffffa800507947 */ /* 0x000fea000383ffff */
.L_x_70:
[----:B--2---:R-:W-:-:S04]  /*8f90*/  MOV R5, UR5 ;  /* 0x0000000500057c02 */ /* 0x004fc80008000f00 */
[----:B------:R2:W3:Y:S03]  /*8fa0*/  SYNCS.PHASECHK.TRANS64.TRYWAIT P0, [R5+URZ+0x8], R6 ;  /* 0x00000806050075a7 */ /* 0x0004e600080011ff */
[----:B---3--:R-:W-:Y:S05]  /*8fb0*/  @!P0 NANOSLEEP.SYNCS 0x989680 ;  /* 0x009896800000895d */ /* 0x008fea0003900000 */
[----:B------:R-:W3:Y:S02]  /*8fc0*/  @!P0 SYNCS.PHASECHK.TRANS64 P0, [R5+URZ+0x8], R6 ;  /* 0x00000806050085a7 */ /* 0x000ee400080010ff */
[----:B---3--:R-:W-:Y:S05]  /*8fd0*/  @!P0 BRA `(.L_x_70) ;  /* 0xfffffffc00ec8947 */ /* 0x008fea000383ffff */
[----:B------:R-:W-:Y:S05]  /*8fe0*/  BRA `(.L_x_69) ;  /* 0xffffffac001c7947 */ /* 0x000fea000383ffff */
.L_x_72:
[----:B------:R-:W-:Y:S01]  /*8ff0*/  BSSY B0, `(.L_x_180) ;  /* 0x0000006000007945 */ /* 0x000fe20003800000 */
[----:B------:R-:W-:-:S07]  /*9000*/  MOV R15, 0xffffffff ;  /* 0xffffffff000f7802 */ /* 0x000fce0000000f00 */
[----:B-12--5:R-:W-:Y:S05]  /*9010*/  WARPSYNC.COLLECTIVE R15, `(.L_x_181) ;  /* 0x000000000f0c7348 */ /* 0x026fea0003c00000 */
[----:B------:R-:W-:Y:S02]  /*9020*/  ELECT P6, UR79, PT ;  /* 0x00000000004f782f */ /* 0x000fe400038c0000 */
[----:B------:R-:W-:Y:S01]  /*9030*/  MOV R14, UR79 ;  /* 0x0000004f000e7c02 */ /* 0x000fe20008000f00 */
[----:B-12--5:R-:W-:Y:S10]  /*9040*/  ENDCOLLECTIVE ;  /* 0x000000000000791b */ /* 0x026ff40003800000 */
.L_x_181:
[----:B------:R-:W-:Y:S05]  /*9050*/  BSYNC B0 ;  /* 0x0000000000007941 */ /* 0x000fea0003800000 */
.L_x_180:
[----:B------:R-:W-:Y:S05]  /*9060*/  BRA `(.L_x_182) ;  /* 0xffffffac004c7947 */ /* 0x000fea000383ffff */
.L_x_74:
[----:B--2---:R-:W-:-:S04]  /*9070*/  MOV R3, UR5 ;  /* 0x0000000500037c02 */ /* 0x004fc80008000f00 */
[----:B------:R2:W3:Y:S03]  /*9080*/  SYNCS.PHASECHK.TRANS64.TRYWAIT P0, [R3+URZ+0x8], R4 ;  /* 0x00000804030075a7 */ /* 0x0004e600080011ff */
[----:B---3--:R-:W-:Y:S05]  /*9090*/  @!P0 NANOSLEEP.SYNCS 0x989680 ;  /* 0x009896800000895d */ /* 0x008fea0003900000 */
[----:B------:R-:W3:Y:S02]  /*90a0*/  @!P0 SYNCS.PHASECHK.TRANS64 P0, [R3+URZ+0x8], R4 ;  /* 0x00000804030085a7 */ /* 0x000ee400080010ff */
[----:B---3--:R-:W-:Y:S05]  /*90b0*/  @!P0 BRA `(.L_x_74) ;  /* 0xfffffffc00ec8947 */ /* 0x008fea000383ffff */
[----:B------:R-:W-:Y:S05]  /*90c0*/  BRA `(.L_x_73) ;  /* 0xffffffac00507947 */ /* 0x000fea000383ffff */
.L_x_75:
[----:B------:R-:W-:-:S07]  /*90d0*/  MOV R4, UR20 ;  /* 0x0000001400047c02 */ /* 0x000fce0008000f00 */
.L_x_183:
[----:B-1----:R1:W2:Y:S02]  /*90e0*/  SYNCS.PHASECHK.TRANS64.TRYWAIT P0, [R4+URZ+0x150], R5 ;  /* 0x00015005040075a7 */ /* 0x0022a400080011ff */
[----:B--2---:R-:W-:Y:S05]  /*90f0*/  @!P0 NANOSLEEP.SYNCS 0x989680 ;  /* 0x009896800000895d */ /* 0x004fea0003900000 */
[----:B------:R-:W2:Y:S02]  /*9100*/  @!P0 SYNCS.PHASECHK.TRANS64 P0, [R4+URZ+0x150], R5 ;  /* 0x00015005040085a7 */ /* 0x000ea400080010ff */
[----:B--2---:R-:W-:Y:S05]  /*9110*/  @!P0 BRA `(.L_x_183) ;  /* 0xfffffffc00f08947 */ /* 0x004fea000383ffff */
[----:B------:R-:W-:Y:S05]  /*9120*/  BRA `(.L_x_184) ;  /* 0xffffffb000487947 */ /* 0x000fea000383ffff */
.L_x_77:
[----:B------:R-:W-:-:S07]  /*9130*/  MOV R4, UR25 ;  /* 0x0000001900047c02 */ /* 0x000fce0008000f00 */
.L_x_185:
[----:B-1----:R1:W2:Y:S02]  /*9140*/  SYNCS.PHASECHK.TRANS64.TRYWAIT P0, [R4+URZ+0x170], R5 ;  /* 0x00017005040075a7 */ /* 0x0022a400080011ff */
[----:B--2---:R-:W-:Y:S05]  /*9150*/  @!P0 NANOSLEEP.SYNCS 0x989680 ;  /* 0x009896800000895d */ /* 0x004fea0003900000 */
[----:B------:R-:W2:Y:S02]  /*9160*/  @!P0 SYNCS.PHASECHK.TRANS64 P0, [R4+URZ+0x170], R5 ;  /* 0x00017005040085a7 */ /* 0x000ea400080010ff */
[----:B--2---:R-:W-:Y:S05]  /*9170*/  @!P0 BRA `(.L_x_185) ;  /* 0xfffffffc00f08947 */ /* 0x004fea000383ffff */
[----:B------:R-:W-:Y:S05]  /*9180*/  BRA `(.L_x_76) ;  /* 0xffffffb000687947 */ /* 0x000fea000383ffff */
.L_x_81:
[----:B-1----:R-:W-:Y:S07]  /*9190*/  MOV R4, UR18 ;  /* 0x0000001200047c02 */ /* 0x002fee0008000f00 */
.L_x_186:
[----:B-1----:R1:W2:Y:S02]  /*91a0*/  SYNCS.PHASECHK.TRANS64.TRYWAIT P0, [R4+URZ], R6 ;  /* 0x00000006040075a7 */ /* 0x0022a400080011ff */
[----:B--2---:R-:W-:Y:S05]  /*91b0*/  @!P0 NANOSLEEP.SYNCS 0x989680 ;  /* 0x009896800000895d */ /* 0x004fea0003900000 */
[----:B------:R-:W2:Y:S02]  /*91c0*/  @!P0 SYNCS.PHASECHK.TRANS64 P0, [R4+URZ], R6 ;  /* 0x00000006040085a7 */ /* 0x000ea400080010ff */
[----:B--2---:R-:W-:Y:S05]  /*91d0*/  @!P0 BRA `(.L_x_186) ;  /* 0xfffffffc00f08947 */ /* 0x004fea000383ffff */
[----:B------:R-:W-:Y:S05]  /*91e0*/  BRA `(.L_x_80) ;  /* 0xffffffb0008c7947 */ /* 0x000fea000383ffff */
.L_x_85:
[----:B--2---:R-:W-:-:S07]  /*91f0*/  MOV R0, UR4 ;  /* 0x0000000400007c02 */ /* 0x004fce0008000f00 */
.L_x_187:
[----:B--2---:R2:W3:Y:S02]  /*9200*/  SYNCS.PHASECHK.TRANS64.TRYWAIT P0, [R0+URZ], R2 ;  /* 0x00000002000075a7 */ /* 0x0044e400080011ff */
[----:B---3--:R-:W-:Y:S05]  /*9210*/  @!P0 NANOSLEEP.SYNCS 0x989680 ;  /* 0x009896800000895d */ /* 0x008fea0003900000 */
[----:B------:R-:W3:Y:S02]  /*9220*/  @!P0 SYNCS.PHASECHK.TRANS64 P0, [R0+URZ], R2 ;  /* 0x00000002000085a7 */ /* 0x000ee400080010ff */
[----:B---3--:R-:W-:Y:S05]  /*9230*/  @!P0 BRA `(.L_x_187) ;  /* 0xfffffffc00f08947 */ /* 0x008fea000383ffff */
[----:B------:R-:W-:Y:S05]  /*9240*/  BRA `(.L_x_188) ;  /* 0xffffffb400947947 */ /* 0x000fea000383ffff */
.L_x_88:
[----:B------:R-:W-:-:S07]  /*9250*/  MOV R0, UR20 ;  /* 0x0000001400007c02 */ /* 0x000fce0008000f00 */
.L_x_189:
[----:B--2---:R2:W3:Y:S02]  /*9260*/  SYNCS.PHASECHK.TRANS64.TRYWAIT P1, [R0+URZ+0x180], R2 ;  /* 0x00018002000075a7 */ /* 0x0044e400080211ff */
[----:B---3--:R-:W-:Y:S05]  /*9270*/  @!P1 NANOSLEEP.SYNCS 0x989680 ;  /* 0x009896800000995d */ /* 0x008fea0003900000 */
[----:B------:R-:W3:Y:S02]  /*9280*/  @!P1 SYNCS.PHASECHK.TRANS64 P1, [R0+URZ+0x180], R2 ;  /* 0x00018002000095a7 */ /* 0x000ee400080210ff */
[----:B---3--:R-:W-:Y:S05]  /*9290*/  @!P1 BRA `(.L_x_189) ;  /* 0xfffffffc00f09947 */ /* 0x008fea000383ffff */
[----:B------:R-:W-:Y:S05]  /*92a0*/  BRA `(.L_x_190) ;  /* 0xffffffb400e07947 */ /* 0x000fea000383ffff */
.L_x_93:
[----:B------:R-:W-:Y:S07]  /*92b0*/  MOV R0, UR31 ;  /* 0x0000001f00007c02 */ /* 0x000fee0008000f00 */
.L_x_191:
[----:B--2---:R2:W4:Y:S02]  /*92c0*/  SYNCS.PHASECHK.TRANS64.TRYWAIT P0, [R0+URZ+0x150], R2 ;  /* 0x00015002000075a7 */ /* 0x00452400080011ff */
[----:B----4-:R-:W-:Y:S05]  /*92d0*/  @!P0 NANOSLEEP.SYNCS 0x989680 ;  /* 0x009896800000895d */ /* 0x010fea0003900000 */
[----:B------:R-:W4:Y:S02]  /*92e0*/  @!P0 SYNCS.PHASECHK.TRANS64 P0, [R0+URZ+0x150], R2 ;  /* 0x00015002000085a7 */ /* 0x000f2400080010ff */
[----:B----4-:R-:W-:Y:S05]  /*92f0*/  @!P0 BRA `(.L_x_191) ;  /* 0xfffffffc00f08947 */ /* 0x010fea000383ffff */
[----:B------:R-:W-:Y:S05]  /*9300*/  BRA `(.L_x_192) ;  /* 0xffffffbc00187947 */ /* 0x000fea000383ffff */
.L_x_96:
[----:B------:R-:W-:Y:S07]  /*9310*/  MOV R0, UR31 ;  /* 0x0000001f00007c02 */ /* 0x000fee0008000f00 */
.L_x_193:
[----:B-1----:R1:W2:Y:S02]  /*9320*/  SYNCS.PHASECHK.TRANS64.TRYWAIT P2, [R0+URZ+0x148], R2 ;  /* 0x00014802000075a7 */ /* 0x0022a400080411ff */
[----:B--2---:R-:W-:Y:S05]  /*9330*/  @!P2 NANOSLEEP.SYNCS 0x989680 ;  /* 0x009896800000a95d */ /* 0x004fea0003900000 */
[----:B------:R-:W2:Y:S02]  /*9340*/  @!P2 SYNCS.PHASECHK.TRANS64 P2, [R0+URZ+0x148], R2 ;  /* 0x000148020000a5a7 */ /* 0x000ea400080410ff */
[----:B--2---:R-:W-:Y:S05]  /*9350*/  @!P2 BRA `(.L_x_193) ;  /* 0xfffffffc00f0a947 */ /* 0x004fea000383ffff */
[----:B------:R-:W-:Y:S05]  /*9360*/  BRA `(.L_x_95) ;  /* 0xffffffc000787947 */ /* 0x000fea000383ffff */
.L_x_99:
[----:B------:R-:W-:Y:S07]  /*9370*/  MOV R0, UR7 ;  /* 0x0000000700007c02 */ /* 0x000fee0008000f00 */
.L_x_194:
[----:B-1----:R1:W2:Y:S02]  /*9380*/  SYNCS.PHASECHK.TRANS64.TRYWAIT P1, [R0+URZ+0x128], R2 ;  /* 0x00012802000075a7 */ /* 0x0022a400080211ff */
[----:B--2---:R-:W-:Y:S05]  /*9390*/  @!P1 NANOSLEEP.SYNCS 0x989680 ;  /* 0x009896800000995d */ /* 0x004fea0003900000 */
[----:B------:R-:W2:Y:S02]  /*93a0*/  @!P1 SYNCS.PHASECHK.TRANS64 P1, [R0+URZ+0x128], R2 ;  /* 0x00012802000095a7 */ /* 0x000ea400080210ff */
[----:B--2---:R-:W-:Y:S05]  /*93b0*/  @!P1 BRA `(.L_x_194) ;  /* 0xfffffffc00f09947 */ /* 0x004fea000383ffff */
[----:B------:R-:W-:Y:S05]  /*93c0*/  BRA `(.L_x_195) ;  /* 0xffffffc400107947 */ /* 0x000fea000383ffff */
.L_x_100:
[----:B------:R-:W-:Y:S07]  /*93d0*/  MOV R0, UR5 ;  /* 0x0000000500007c02 */ /* 0x000fee0008000f00 */
.L_x_196:
[----:B-1----:R1:W2:Y:S02]  /*93e0*/  SYNCS.PHASECHK.TRANS64.TRYWAIT P0, [R0+URZ+0x128], R2 ;  /* 0x00012802000075a7 */ /* 0x0022a400080011ff */
[----:B--2---:R-:W-:Y:S05]  /*93f0*/  @!P0 NANOSLEEP.SYNCS 0x989680 ;  /* 0x009896800000895d */ /* 0x004fea0003900000 */
[----:B------:R-:W2:Y:S02]  /*9400*/  @!P0 SYNCS.PHASECHK.TRANS64 P0, [R0+URZ+0x128], R2 ;  /* 0x00012802000085a7 */ /* 0x000ea400080010ff */
[----:B--2---:R-:W-:Y:S05]  /*9410*/  @!P0 BRA `(.L_x_196) ;  /* 0xfffffffc00f08947 */ /* 0x004fea000383ffff */
[----:B------:R-:W-:Y:S05]  /*9420*/  BRA `(.L_x_197) ;  /* 0xffffffc4009c7947 */ /* 0x000fea000383ffff */
.L_x_102:
[----:B------:R-:W-:-:S07]  /*9430*/  MOV R0, UR4 ;  /* 0x0000000400007c02 */ /* 0x000fce0008000f00 */
.L_x_198:
[----:B-1----:R1:W3:Y:S02]  /*9440*/  SYNCS.PHASECHK.TRANS64.TRYWAIT P0, [R0+URZ], R2 ;  /* 0x00000002000075a7 */ /* 0x0022e400080011ff */
[----:B---3--:R-:W-:Y:S05]  /*9450*/  @!P0 NANOSLEEP.SYNCS 0x989680 ;  /* 0x009896800000895d */ /* 0x008fea0003900000 */
[----:B------:R-:W3:Y:S02]  /*9460*/  @!P0 SYNCS.PHASECHK.TRANS64 P0, [R0+URZ], R2 ;  /* 0x00000002000085a7 */ /* 0x000ee400080010ff */
[----:B---3--:R-:W-:Y:S05]  /*9470*/  @!P0 BRA `(.L_x_198) ;  /* 0xfffffffc00f08947 */ /* 0x008fea000383ffff */
[----:B------:R-:W-:Y:S05]  /*9480*/  BRA `(.L_x_199) ;  /* 0xffffffc8004c7947 */ /* 0x000fea000383ffff */
.L_x_103:
[----:B------:R-:W-:-:S07]  /*9490*/  MOV R0, UR5 ;  /* 0x0000000500007c02 */ /* 0x000fce0008000f00 */
.L_x_200:
[----:B-1----:R1:W2:Y:S02]  /*94a0*/  SYNCS.PHASECHK.TRANS64.TRYWAIT P0, [R0+URZ], R2 ;  /* 0x00000002000075a7 */ /* 0x0022a400080011ff */
[----:B--2---:R-:W-:Y:S05]  /*94b0*/  @!P0 NANOSLEEP.SYNCS 0x989680 ;  /* 0x009896800000895d */ /* 0x004fea0003900000 */
[----:B------:R-:W2:Y:S02]  /*94c0*/  @!P0 SYNCS.PHASECHK.TRANS64 P0, [R0+URZ], R2 ;  /* 0x00000002000085a7 */ /* 0x000ea400080010ff */
[----:B--2---:R-:W-:Y:S05]  /*94d0*/  @!P0 BRA `(.L_x_200) ;  /* 0xfffffffc00f08947 */ /* 0x004fea000383ffff */
[----:B------:R-:W-:Y:S05]  /*94e0*/  BRA `(.L_x_201) ;  /* 0xffffffc800587947 */ /* 0x000fea000383ffff */
.L_x_105:
[----:B------:R-:W-:Y:S07]  /*94f0*/  MOV R0, UR45 ;  /* 0x0000002d00007c02 */ /* 0x000fee0008000f00 */
.L_x_202:
[----:B-1----:R1:W2:Y:S02]  /*9500*/  SYNCS.PHASECHK.TRANS64.TRYWAIT P0, [R0+URZ+0x150], R2 ;  /* 0x00015002000075a7 */ /* 0x0022a400080011ff */
[----:B--2---:R-:W-:Y:S05]  /*9510*/  @!P0 NANOSLEEP.SYNCS 0x989680 ;  /* 0x009896800000895d */ /* 0x004fea0003900000 */
[----:B------:R-:W2:Y:S02]  /*9520*/  @!P0 SYNCS.PHASECHK.TRANS64 P0, [R0+URZ+0x150], R2 ;  /* 0x00015002000085a7 */ /* 0x000ea400080010ff */
[----:B--2---:R-:W-:Y:S05]  /*9530*/  @!P0 BRA `(.L_x_202) ;  /* 0xfffffffc00f08947 */ /* 0x004fea000383ffff */
[----:B------:R-:W-:Y:S05]  /*9540*/  BRA `(.L_x_203) ;  /* 0xffffffcc00407947 */ /* 0x000fea000383ffff */
.L_x_115:
[----:B-1----:R1:W3:Y:S02]  /*9550*/  SYNCS.PHASECHK.TRANS64.TRYWAIT P1, [R0+URZ+0x110], R2 ;  /* 0x00011002000075a7 */ /* 0x0022e400080211ff */
[----:B---3--:R-:W-:Y:S05]  /*9560*/  @!P1 NANOSLEEP.SYNCS 0x989680 ;  /* 0x009896800000995d */ /* 0x008fea0003900000 */
[----:B------:R-:W3:Y:S02]  /*9570*/  @!P1 SYNCS.PHASECHK.TRANS64 P1, [R0+URZ+0x110], R2 ;  /* 0x00011002000095a7 */ /* 0x000ee400080210ff */
[----:B---3--:R-:W-:Y:S05]  /*9580*/  @!P1 BRA `(.L_x_115) ;  /* 0xfffffffc00f09947 */ /* 0x008fea000383ffff */
[----:B------:R-:W-:Y:S05]  /*9590*/  BRA `(.L_x_114) ;  /* 0xffffffdc00087947 */ /* 0x000fea000383ffff */
.L_x_117:
[----:B-1----:R1:W4:Y:S02]  /*95a0*/  SYNCS.PHASECHK.TRANS64.TRYWAIT P0, [R59+URZ+0x160], R3 ;  /* 0x000160033b0075a7 */ /* 0x00232400080011ff */
[----:B----4-:R-:W-:Y:S05]  /*95b0*/  @!P0 NANOSLEEP.SYNCS 0x989680 ;  /* 0x009896800000895d */ /* 0x010fea0003900000 */
[----:B------:R-:W4:Y:S02]  /*95c0*/  @!P0 SYNCS.PHASECHK.TRANS64 P0, [R59+URZ+0x160], R3 ;  /* 0x000160033b0085a7 */ /* 0x000f2400080010ff */
[----:B----4-:R-:W-:Y:S05]  /*95d0*/  @!P0 BRA `(.L_x_117) ;  /* 0xfffffffc00f08947 */ /* 0x010fea000383ffff */
[----:B------:R-:W-:Y:S05]  /*95e0*/  BRA `(.L_x_116) ;  /* 0xffffffdc00387947 */ /* 0x000fea000383ffff */
.L_x_128:
[----:B-1----:R1:W2:Y:S02]  /*95f0*/  SYNCS.PHASECHK.TRANS64.TRYWAIT P0, [R3+URZ+0x110], R27 ;  /* 0x0001101b030075a7 */ /* 0x0022a400080011ff */
[----:B--2---:R-:W-:Y:S05]  /*9600*/  @!P0 NANOSLEEP.SYNCS 0x989680 ;  /* 0x009896800000895d */ /* 0x004fea0003900000 */
[----:B------:R-:W2:Y:S02]  /*9610*/  @!P0 SYNCS.PHASECHK.TRANS64 P0, [R3+URZ+0x110], R27 ;  /* 0x0001101b030085a7 */ /* 0x000ea400080010ff */
[----:B--2---:R-:W-:Y:S05]  /*9620*/  @!P0 BRA `(.L_x_128) ;  /* 0xfffffffc00f08947 */ /* 0x004fea000383ffff */
[----:B------:R-:W-:Y:S05]  /*9630*/  BRA `(.L_x_127) ;  /* 0xffffffe4006c7947 */ /* 0x000fea000383ffff */
        .weak           $__internal_0_$__cuda_sm10x_tcgen05_guardrail_trap_col_being_dealloced_not_returned_by_alloc
        .type           $__internal_0_$__cuda_sm10x_tcgen05_guardrail_trap_col_being_dealloced_not_returned_by_alloc,@function
        .size           $__internal_0_$__cuda_sm10x_tcgen05_guardrail_trap_col_being_dealloced_not_returned_by_alloc,($__internal_1_$__cuda_sm10x_tcgen05_guardrail_trap_phase_invalid_during_alloc - $__internal_0_$__cuda_sm10x_tcgen05_guardrail_trap_col_being_dealloced_not_returned_by_alloc)
$__internal_0_$__cuda_sm10x_tcgen05_guardrail_trap_col_being_dealloced_not_returned_by_alloc:
[----:B------:R-:W-:Y:S05]  /*9640*/  BPT.TRAP 0x1 ;  /* 0x000000040000795c */ /* 0x000fea0000300000 */
[----:B------:R-:W-:-:S04]  /*9650*/  HFMA2 R3, -RZ, RZ, 0, 0 ;  /* 0x00000000ff037431 */ /* 0x000fc800000001ff */
[----:B------:R-:W-:Y:S05]  /*9660*/  RET.REL.NODEC R2 `(_ZN7cutlass13device_kernelINS_4conv6kernel13ConvUniversalINS1_16ConvProblemShapeILNS1_8OperatorE1ELi2EEENS1_10collective14CollectiveConvINS1_47MainloopSm100TmaUmmaWarpSpecializedImplicitGemmILS5_1ELi17ELi2ELi1ELi2EN4cute5tupleIJNSA_1CILi2EEENSC_ILi1EEESE_EEEEENSB_IJNSC_ILi128EEENSC_ILi64EEENSB_IJSI_EEEEEENS_6half_tESL_NSA_8TiledMMAINSA_8MMA_AtomIJNSA_26SM100_MMA_F16BF16_2x1SM_SSISL_SL_fLi128ELi64ELNSA_4UMMA5MajorE0ELSQ_1ELNSP_7ScaleInE0ELSR_0EEEEEENSA_6LayoutINSB_IJSE_SE_SE_EEENSB_IJNSC_ILi0EEESW_SW_EEEEENSB_IJNSA_10UnderscoreESZ_SZ_EEEEENS7_6detail27Sm100ImplicitGemmTileTraitsINSA_25SM100_TMA_2SM_LOAD_IM2COLENSA_14ComposedLayoutINSA_7SwizzleILi3ELi4ELi3EEENSA_18smem_ptr_flag_bitsILi16EEENSU_INSB_IJNSC_ILi8EEESI_EEENSB_IJSI_SE_EEEEEEEvEENS13_INSA_18SM100_TMA_2SM_LOADENS15_INS16_ILi2ELi4ELi3EEES19_NSU_INSB_IJNSC_ILi32EEES1A_EEENSB_IJSE_S1I_EEEEEEEvEEEENS_8epilogue10collective18CollectiveEpilogueINS1P_23Sm100TmaWarpSpecializedILi3ELi2ELi16ELb1ELb0EEEJNSB_IJSI_SI_SJ_EEENSB_IJNSU_ISI_SE_EENSU_INSB_IJNSC_ILi16EEESD_EEES1K_EEEEESL_NSB_IJNSB_IJlllEEESE_SW_EEESL_S21_NS1P_6fusion15FusionCallbacksIS1T_NS22_17LinearCombinationISL_fSL_fLNS_15FloatRoundStyleE2EEES1U_S1Z_JEEENSA_5SM1004TMEM4LOAD26SM100_TMEM_LOAD_32dp32b16xENSA_20SM90_TMA_LOAD_IM2COLENS15_INS16_ILi1ELi4ELi3EEES19_NSU_INSB_IJS1A_S1W_EEENSB_IJS1W_SE_EEEEEEENSA_39AutoVectorizingCopyWithAssumedAlignmentILi128EEENSA_21SM90_TMA_STORE_IM2COLES2H_S2J_S2J_EEEvvEEEEvNT_6ParamsE) ;  /* 0xffffff6802647950 */ /* 0x000fea0003c3ffff */
        .weak           $__internal_1_$__cuda_sm10x_tcgen05_guardrail_trap_phase_invalid_during_alloc
        .type           $__internal_1_$__cuda_sm10x_tcgen05_guardrail_trap_phase_invalid_during_alloc,@function
        .size           $__internal_1_$__cuda_sm10x_tcgen05_guardrail_trap_phase_invalid_during_alloc,($__internal_2_$__cuda_sm10x_tcgen05_guardrail_trap_unallocated_columns_being_dealloced - $__internal_1_$__cuda_sm10x_tcgen05_guardrail_trap_phase_invalid_during_alloc)
$__internal_1_$__cuda_sm10x_tcgen05_guardrail_trap_phase_invalid_during_alloc:
[----:B------:R-:W-:Y:S05]  /*9670*/  BPT.TRAP 0x1 ;  /* 0x000000040000795c */ /* 0x000fea0000300000 */
[----:B------:R-:W-:-:S04]  /*9680*/  MOV R5, 0x0 ;  /* 0x0000000000057802 */ /* 0x000fc80000000f00 */
[----:B------:R-:W-:Y:S05]  /*9690*/  RET.REL.NODEC R4 `(_ZN7cutlass13device_kernelINS_4conv6kernel13ConvUniversalINS1_16ConvProblemShapeILNS1_8OperatorE1ELi2EEENS1_10collective14CollectiveConvINS1_47MainloopSm100TmaUmmaWarpSpecializedImplicitGemmILS5_1ELi17ELi2ELi1ELi2EN4cute5tupleIJNSA_1CILi2EEENSC_ILi1EEESE_EEEEENSB_IJNSC_ILi128EEENSC_ILi64EEENSB_IJSI_EEEEEENS_6half_tESL_NSA_8TiledMMAINSA_8MMA_AtomIJNSA_26SM100_MMA_F16BF16_2x1SM_SSISL_SL_fLi128ELi64ELNSA_4UMMA5MajorE0ELSQ_1ELNSP_7ScaleInE0ELSR_0EEEEEENSA_6LayoutINSB_IJSE_SE_SE_EEENSB_IJNSC_ILi0EEESW_SW_EEEEENSB_IJNSA_10UnderscoreESZ_SZ_EEEEENS7_6detail27Sm100ImplicitGemmTileTraitsINSA_25SM100_TMA_2SM_LOAD_IM2COLENSA_14ComposedLayoutINSA_7SwizzleILi3ELi4ELi3EEENSA_18smem_ptr_flag_bitsILi16EEENSU_INSB_IJNSC_ILi8EEESI_EEENSB_IJSI_SE_EEEEEEEvEENS13_INSA_18SM100_TMA_2SM_LOADENS15_INS16_ILi2ELi4ELi3EEES19_NSU_INSB_IJNSC_ILi32EEES1A_EEENSB_IJSE_S1I_EEEEEEEvEEEENS_8epilogue10collective18CollectiveEpilogueINS1P_23Sm100TmaWarpSpecializedILi3ELi2ELi16ELb1ELb0EEEJNSB_IJSI_SI_SJ_EEENSB_IJNSU_ISI_SE_EENSU_INSB_IJNSC_ILi16EEESD_EEES1K_EEEEESL_NSB_IJNSB_IJlllEEESE_SW_EEESL_S21_NS1P_6fusion15FusionCallbacksIS1T_NS22_17LinearCombinationISL_fSL_fLNS_15FloatRoundStyleE2EEES1U_S1Z_JEEENSA_5SM1004TMEM4LOAD26SM100_TMEM_LOAD_32dp32b16xENSA_20SM90_TMA_LOAD_IM2COLENS15_INS16_ILi1ELi4ELi3EEES19_NSU_INSB_IJS1A_S1W_EEENSB_IJS1W_SE_EEEEEEENSA_39AutoVectorizingCopyWithAssumedAlignmentILi128EEENSA_21SM90_TMA_STORE_IM2COLES2H_S2J_S2J_EEEvvEEEEvNT_6ParamsE) ;  /* 0xffffff6804587950 */ /* 0x000fea0003c3ffff */
        .weak           $__internal_2_$__cuda_sm10x_tcgen05_guardrail_trap_unallocated_columns_being_dealloced
        .type           $__internal_2_$__cuda_sm10x_tcgen05_guardrail_trap_unallocated_columns_being_dealloced,@function
        .size           $__internal_2_$__cuda_sm10x_tcgen05_guardrail_trap_unallocated_columns_being_dealloced,(.L_x_205 - $__internal_2_$__cuda_sm10x_tcgen05_guardrail_trap_unallocated_columns_being_dealloced)
$__internal_2_$__cuda_sm10x_tcgen05_guardrail_trap_unallocated_columns_being_dealloced:
[----:B------:R-:W-:Y:S05]  /*96a0*/  BPT.TRAP 0x1 ;  /* 0x000000040000795c */ /* 0x000fea0000300000 */
[----:B------:R-:W-:-:S04]  /*96b0*/  HFMA2 R3, -RZ, RZ, 0, 0 ;  /* 0x00000000ff037431 */ /* 0x000fc800000001ff */
[----:B------:R-:W-:Y:S05]  /*96c0*/  RET.REL.NODEC R2 `(_ZN7cutlass13device_kernelINS_4conv6kernel13ConvUniversalINS1_16ConvProblemShapeILNS1_8OperatorE1ELi2EEENS1_10collective14CollectiveConvINS1_47MainloopSm100TmaUmmaWarpSpecializedImplicitGemmILS5_1ELi17ELi2ELi1ELi2EN4cute5tupleIJNSA_1CILi2EEENSC_ILi1EEESE_EEEEENSB_IJNSC_ILi128EEENSC_ILi64EEENSB_IJSI_EEEEEENS_6half_tESL_NSA_8TiledMMAINSA_8MMA_AtomIJNSA_26SM100_MMA_F16BF16_2x1SM_SSISL_SL_fLi128ELi64ELNSA_4UMMA5MajorE0ELSQ_1ELNSP_7ScaleInE0ELSR_0EEEEEENSA_6LayoutINSB_IJSE_SE_SE_EEENSB_IJNSC_ILi0EEESW_SW_EEEEENSB_IJNSA_10UnderscoreESZ_SZ_EEEEENS7_6detail27Sm100ImplicitGemmTileTraitsINSA_25SM100_TMA_2SM_LOAD_IM2COLENSA_14ComposedLayoutINSA_7SwizzleILi3ELi4ELi3EEENSA_18smem_ptr_flag_bitsILi16EEENSU_INSB_IJNSC_ILi8EEESI_EEENSB_IJSI_SE_EEEEEEEvEENS13_INSA_18SM100_TMA_2SM_LOADENS15_INS16_ILi2ELi4ELi3EEES19_NSU_INSB_IJNSC_ILi32EEES1A_EEENSB_IJSE_S1I_EEEEEEEvEEEENS_8epilogue10collective18CollectiveEpilogueINS1P_23Sm100TmaWarpSpecializedILi3ELi2ELi16ELb1ELb0EEEJNSB_IJSI_SI_SJ_EEENSB_IJNSU_ISI_SE_EENSU_INSB_IJNSC_ILi16EEESD_EEES1K_EEEEESL_NSB_IJNSB_IJlllEEESE_SW_EEESL_S21_NS1P_6fusion15FusionCallbacksIS1T_NS22_17LinearCombinationISL_fSL_fLNS_15FloatRoundStyleE2EEES1U_S1Z_JEEENSA_5SM1004TMEM4LOAD26SM100_TMEM_LOAD_32dp32b16xENSA_20SM90_TMA_LOAD_IM2COLENS15_INS16_ILi1ELi4ELi3EEES19_NSU_INSB_IJS1A_S1W_EEENSB_IJS1W_SE_EEEEEEENSA_39AutoVectorizingCopyWithAssumedAlignmentILi128EEENSA_21SM90_TMA_STORE_IM2COLES2H_S2J_S2J_EEEvvEEEEvNT_6ParamsE) ;  /* 0xffffff68024c7950 */ /* 0x000fea0003c3ffff */
.L_x_204:
[----:B------:R-:W-:-:S00]  /*96d0*/  BRA `(.L_x_204) ;  /* 0xfffffffc00fc7947 */ /* 0x000fc0000383ffff */
[----:B------:R-:W-:-:S00]  /*96e0*/  NOP ;  /* 0x0000000000007918 */ /* 0x000fc00000000000 */
        /* <DEDUP_REMOVED lines=9> */
.L_x_205:


//--------------------- .nv.global.init           --------------------------
	.section	.nv.global.init,"aw",@progbits
.nv.global.init:
	.type		$str$29,@object
	.size		$str$29,($str$30 - $str$29)
$str$29:
        /*0000*/ 	.byte	0x28, 0x61, 0x64, 0x64, 0x72, 0x65, 0x73, 0x73, 0x20, 0x26, 0x20, 0x6d, 0x61, 0x73, 0x6b, 0x29
        /*0010*/ 	.byte	0x20, 0x3d, 0x3d, 0x20, 0x30, 0x00
	.type		$str$30,@object
	.size		$str$30,($str$28 - $str$30)
$str$30:
        /*0016*/ 	.byte	0x2f, 0x74, 0x6d, 0x70, 0x2f, 0x63, 0x75, 0x74, 0x6c, 0x61, 0x73, 0x73, 0x5f, 0x73, 0x77, 0x65
        /*0026*/ 	.byte	0x65, 0x70, 0x5f, 0x73, 0x72, 0x63, 0x2f, 0x69, 0x6e, 0x63, 0x6c, 0x75, 0x64, 0x65, 0x2f, 0x63
        /*0036*/ 	.byte	0x75, 0x74, 0x65, 0x2f, 0x70, 0x6f, 0x69, 0x6e, 0x74, 0x65, 0x72, 0x5f, 0x66, 0x6c, 0x61, 0x67
        /*0046*/ 	.byte	0x67, 0x65, 0x64, 0x2e, 0x68, 0x70, 0x70, 0x00
	.type		$str$28,@object
	.size		$str$28,($str$27 - $str$28)
$str$28:
        /*004e*/ 	.byte	0x2f, 0x74, 0x6d, 0x70, 0x2f, 0x63, 0x75, 0x74, 0x6c, 0x61, 0x73, 0x73, 0x5f, 0x73, 0x77, 0x65
        /*005e*/ 	.byte	0x65, 0x70, 0x5f, 0x73, 0x72, 0x63, 0x2f, 0x69, 0x6e, 0x63, 0x6c, 0x75, 0x64, 0x65, 0x2f, 0x63
        /*006e*/ 	.byte	0x75, 0x74, 0x65, 0x2f, 0x61, 0x74, 0x6f, 0x6d, 0x2f, 0x63, 0x6f, 0x70, 0x79, 0x5f, 0x74, 0x72
        /*007e*/ 	.byte	0x61, 0x69, 0x74, 0x73, 0x5f, 0x73, 0x6d, 0x31, 0x30, 0x30, 0x2e, 0x68, 0x70, 0x70, 0x00
	.type		$str$27,@object
	.size		$str$27,(__unnamed_1 - $str$27)
$str$27:
        /*008d*/ 	.byte	0x28, 0x28, 0x75, 0x69, 0x6e, 0x74, 0x33, 0x32, 0x5f, 0x74, 0x28, 0x74, 0x68, 0x72, 0x65, 0x61
        /*009d*/ 	.byte	0x64, 0x49, 0x64, 0x78, 0x2e, 0x78, 0x29, 0x20, 0x2f, 0x20, 0x33, 0x32, 0x29, 0x20, 0x25, 0x20
        /*00ad*/ 	.byte	0x34, 0x29, 0x20, 0x3d, 0x3d, 0x20, 0x28, 0x28, 0x28, 0x74, 0x6d, 0x65, 0x6d, 0x5f, 0x61, 0x64
        /*00bd*/ 	.byte	0x64, 0x72, 0x20, 0x3e, 0x3e, 0x20, 0x31, 0x36, 0x29, 0x20, 0x2f, 0x20, 0x33, 0x32, 0x29, 0x20
        /*00cd*/ 	.byte	0x25, 0x20, 0x34, 0x29, 0x00
	.type		__unnamed_1,@object
	.size		__unnamed_1,(__unnamed_2 - __unnamed_1)
__unnamed_1:
        /*00d2*/ 	.byte	0x61, 0x75, 0x74, 0x6f, 0x20, 0x63, 0x75, 0x74, 0x65, 0x3a, 0x3a, 0x61, 0x73, 0x5f, 0x70, 0x6f
        /* <DEDUP_REMOVED lines=24> */
        /*0262*/ 	.byte	0x34, 0x38, 0x3e, 0x3e, 0x3e, 0x3e, 0x5d, 0x00
	.type		__unnamed_2,@object
	.size		__unnamed_2,(.L_2 - __unnamed_2)
__unnamed_2:
        /* <DEDUP_REMOVED lines=40> */
        /*04ea*/ 	.byte	0x3a, 0x3a, 0x43, 0x3c, 0x30, 0x3e, 0x3e, 0x3e, 0x3e, 0x5d, 0x00
.L_2:


//--------------------- .nv.shared._ZN7cutlass13device_kernelINS_4conv6kernel13ConvUniversalINS1_16ConvProblemShapeILNS1_8OperatorE1ELi2EEENS1_10collective14CollectiveConvINS1_47MainloopSm100TmaUmmaWarpSpecializedImplicitGemmILS5_1ELi17ELi2ELi1ELi2EN4cute5tupleIJNSA_1CILi2EEENSC_ILi1EEESE_EEEEENSB_IJNSC_ILi128EEENSC_ILi64EEENSB_IJSI_EEEEEENS_6half_tESL_NSA_8TiledMMAINSA_8MMA_AtomIJNSA_26SM100_MMA_F16BF16_2x1SM_SSISL_SL_fLi128ELi64ELNSA_4UMMA5MajorE0ELSQ_1ELNSP_7ScaleInE0ELSR_0EEEEEENSA_6LayoutINSB_IJSE_SE_SE_EEENSB_IJNSC_ILi0EEESW_SW_EEEEENSB_IJNSA_10UnderscoreESZ_SZ_EEEEENS7_6detail27Sm100ImplicitGemmTileTraitsINSA_25SM100_TMA_2SM_LOAD_IM2COLENSA_14ComposedLayoutINSA_7SwizzleILi3ELi4ELi3EEENSA_18smem_ptr_flag_bitsILi16EEENSU_INSB_IJNSC_ILi8EEESI_EEENSB_IJSI_SE_EEEEEEEvEENS13_INSA_18SM100_TMA_2SM_LOADENS15_INS16_ILi2ELi4ELi3EEES19_NSU_INSB_IJNSC_ILi32EEES1A_EEENSB_IJSE_S1I_EEEEEEEvEEEENS_8epilogue10collective18CollectiveEpilogueINS1P_23Sm100TmaWarpSpecializedILi3ELi2ELi16ELb1ELb0EEEJNSB_IJSI_SI_SJ_EEENSB_IJNSU_ISI_SE_EENSU_INSB_IJNSC_ILi16EEESD_EEES1K_EEEEESL_NSB_IJNSB_IJlllEEESE_SW_EEESL_S21_NS1P_6fusion15FusionCallbacksIS1T_NS22_17LinearCombinationISL_fSL_fLNS_15FloatRoundStyleE2EEES1U_S1Z_JEEENSA_5SM1004TMEM4LOAD26SM100_TMEM_LOAD_32dp32b16xENSA_20SM90_TMA_LOAD_IM2COLENS15_INS16_ILi1ELi4ELi3EEES19_NSU_INSB_IJS1A_S1W_EEENSB_IJS1W_SE_EEEEEEENSA_39AutoVectorizingCopyWithAssumedAlignmentILi128EEENSA_21SM90_TMA_STORE_IM2COLES2H_S2J_S2J_EEEvvEEEEvNT_6ParamsE --------------------------
	.section	.nv.shared._ZN7cutlass13device_kernelINS_4conv6kernel13ConvUniversalINS1_16ConvProblemShapeILNS1_8OperatorE1ELi2EEENS1_10collective14CollectiveConvINS1_47MainloopSm100TmaUmmaWarpSpecializedImplicitGemmILS5_1ELi17ELi2ELi1ELi2EN4cute5tupleIJNSA_1CILi2EEENSC_ILi1EEESE_EEEEENSB_IJNSC_ILi128EEENSC_ILi64EEENSB_IJSI_EEEEEENS_6half_tESL_NSA_8TiledMMAINSA_8MMA_AtomIJNSA_26SM100_MMA_F16BF16_2x1SM_SSISL_SL_fLi128ELi64ELNSA_4UMMA5MajorE0ELSQ_1ELNSP_7ScaleInE0ELSR_0EEEEEENSA_6LayoutINSB_IJSE_SE_SE_EEENSB_IJNSC_ILi0EEESW_SW_EEEEENSB_IJNSA_10UnderscoreESZ_SZ_EEEEENS7_6detail27Sm100ImplicitGemmTileTraitsINSA_25SM100_TMA_2SM_LOAD_IM2COLENSA_14ComposedLayoutINSA_7SwizzleILi3ELi4ELi3EEENSA_18smem_ptr_flag_bitsILi16EEENSU_INSB_IJNSC_ILi8EEESI_EEENSB_IJSI_SE_EEEEEEEvEENS13_INSA_18SM100_TMA_2SM_LOADENS15_INS16_ILi2ELi4ELi3EEES19_NSU_INSB_IJNSC_ILi32EEES1A_EEENSB_IJSE_S1I_EEEEEEEvEEEENS_8epilogue10collective18CollectiveEpilogueINS1P_23Sm100TmaWarpSpecializedILi3ELi2ELi16ELb1ELb0EEEJNSB_IJSI_SI_SJ_EEENSB_IJNSU_ISI_SE_EENSU_INSB_IJNSC_ILi16EEESD_EEES1K_EEEEESL_NSB_IJNSB_IJlllEEESE_SW_EEESL_S21_NS1P_6fusion15FusionCallbacksIS1T_NS22_17LinearCombinationISL_fSL_fLNS_15FloatRoundStyleE2EEES1U_S1Z_JEEENSA_5SM1004TMEM4LOAD26SM100_TMEM_LOAD_32dp32b16xENSA_20SM90_TMA_LOAD_IM2COLENS15_INS16_ILi1ELi4ELi3EEES19_NSU_INSB_IJS1A_S1W_EEENSB_IJS1W_SE_EEEEEEENSA_39AutoVectorizingCopyWithAssumedAlignmentILi128EEENSA_21SM90_TMA_STORE_IM2COLES2H_S2J_S2J_EEEvvEEEEvNT_6ParamsE,"aw",@nobits
	.sectionflags	@""
	.align	16
	.zero		1024


//--------------------- .nv.shared.reserved.0     --------------------------
	.section	.nv.shared.reserved.0,"aw",@nobits
	.weak		__nv_reservedSMEM_offset_0_alias
	.size		__nv_reservedSMEM_offset_0_alias, 0, 64
	.other		__nv_reservedSMEM_offset_0_alias,@"STO_CUDA_RESERVED_SHARED STV_DEFAULT"
__nv_reservedSMEM_offset_0_alias:
	.zero		0
.nv.shared.reserved.0:
	.zero		64
	.weak		__nv_reservedSMEM_tcgen05_partition
	.type		__nv_reservedSMEM_tcgen05_partition,@object
	.size		__nv_reservedSMEM_tcgen05_partition,(.L_0 - __nv_reservedSMEM_tcgen05_partition)
__nv_reservedSMEM_tcgen05_partition:
	.zero		32
.L_0:


//--------------------- .nv.global                --------------------------
	.section	.nv.global,"aw",@nobits
.nv.global:
	.type		_ZN39_INTERNAL_514ea668_4_k_cu_bc0f0d55_32964cute1_E,@object
	.size		_ZN39_INTERNAL_514ea668_4_k_cu_bc0f0d55_32964cute1_E,(_ZN39_INTERNAL_514ea668_4_k_cu_bc0f0d55_32964cuda3std3__45__cpo6cbeginE - _ZN39_INTERNAL_514ea668_4_k_cu_bc0f0d55_32964cute1_E)
_ZN39_INTERNAL_514ea668_4_k_cu_bc0f0d55_32964cute1_E:
	.zero		1
	.type		_ZN39_INTERNAL_514ea668_4_k_cu_bc0f0d55_32964cuda3std3__45__cpo6cbeginE,@object
	.size		_ZN39_INTERNAL_514ea668_4_k_cu_bc0f0d55_32964cuda3std3__45__cpo6cbeginE,(_ZN39_INTERNAL_514ea668_4_k_cu_bc0f0d55_32964cuda3std3__48in_placeE - _ZN39_INTERNAL_514ea668_4_k_cu_bc0f0d55_32964cuda3std3__45__cpo6cbeginE)
_ZN39_INTERNAL_514ea668_4_k_cu_bc0f0d55_32964cuda3std3__45__cpo6cbeginE:
	.zero		1
	.type		_ZN39_INTERNAL_514ea668_4_k_cu_bc0f0d55_32964cuda3std3__48in_placeE,@object
	.size		_ZN39_INTERNAL_514ea668_4_k_cu_bc0f0d55_32964cuda3std3__48in_placeE,(_ZN39_INTERNAL_514ea668_4_k_cu_bc0f0d55_32964cuda3std6ranges3__45__cpo9iter_moveE - _ZN39_INTERNAL_514ea668_4_k_cu_bc0f0d55_32964cuda3std3__48in_placeE)
_ZN39_INTERNAL_514ea668_4_k_cu_bc0f0d55_32964cuda3std3__48in_placeE:
	.zero		1
	.type		_ZN39_INTERNAL_514ea668_4_k_cu_bc0f0d55_32964cuda3std6ranges3__45__cpo9iter_moveE,@object
	.size		_ZN39_INTERNAL_514ea668_4_k_cu_bc0f0d55_32964cuda3std6ranges3__45__cpo9iter_moveE,(_ZN39_INTERNAL_514ea668_4_k_cu_bc0f0d55_32964cuda3std3__45__cpo5beginE - _ZN39_INTERNAL_514ea668_4_k_cu_bc0f0d55_32964cuda3std6ranges3__45__cpo9iter_moveE)
_ZN39_INTERNAL_514ea668_4_k_cu_bc0f0d55_32964cuda3std6ranges3__45__cpo9iter_moveE:
	.zero		1
	.type		_ZN39_INTERNAL_514ea668_4_k_cu_bc0f0d55_32964cuda3std3__45__cpo5beginE,@object
	.size		_ZN39_INTERNAL_514ea668_4_k_cu_bc0f0d55_32964cuda3std3__45__cpo5beginE,(_ZN39_INTERNAL_514ea668_4_k_cu_bc0f0d55_32964cuda3std3__441_GLOBAL__N__514ea668_4_k_cu_bc0f0d55_32966ignoreE - _ZN39_INTERNAL_514ea668_4_k_cu_bc0f0d55_32964cuda3std3__45__cpo5beginE)
_ZN39_INTERNAL_514ea668_4_k_cu_bc0f0d55_32964cuda3std3__45__cpo5beginE:
	.zero		1
	.type		_ZN39_INTERNAL_514ea668_4_k_cu_bc0f0d55_32964cuda3std3__441_GLOBAL__N__514ea668_4_k_cu_bc0f0d55_32966ignoreE,@object
	.size		_ZN39_INTERNAL_514ea668_4_k_cu_bc0f0d55_32964cuda3std3__441_GLOBAL__N__514ea668_4_k_cu_bc0f0d55_32966ignoreE,(_ZN39_INTERNAL_514ea668_4_k_cu_bc0f0d55_32964cute7productE - _ZN39_INTERNAL_514ea668_4_k_cu_bc0f0d55_32964cuda3std3__441_GLOBAL__N__514ea668_4_k_cu_bc0f0d55_32966ignoreE)
_ZN39_INTERNAL_514ea668_4_k_cu_bc0f0d55_32964cuda3std3__441_GLOBAL__N__514ea668_4_k_cu_bc0f0d55_32966ignoreE:
	.zero		1
	.type		_ZN39_INTERNAL_514ea668_4_k_cu_bc0f0d55_32964cute7productE,@object
	.size		_ZN39_INTERNAL_514ea668_4_k_cu_bc0f0d55_32964cute7productE,(_ZN39_INTERNAL_514ea668_4_k_cu_bc0f0d55_32964cuda3std3__45__cpo3endE - _ZN39_INTERNAL_514ea668_4_k_cu_bc0f0d55_32964cute7productE)
_ZN39_INTERNAL_514ea668_4_k_cu_bc0f0d55_32964cute7productE:
	.zero		1
	.type		_ZN39_INTERNAL_514ea668_4_k_cu_bc0f0d55_32964cuda3std3__45__cpo3endE,@object
	.size		_ZN39_INTERNAL_514ea668_4_k_cu_bc0f0d55_32964cuda3std3__45__cpo3endE,(_ZN39_INTERNAL_514ea668_4_k_cu_bc0f0d55_32964cuda3std3__419piecewise_constructE - _ZN39_INTERNAL_514ea668_4_k_cu_bc0f0d55_32964cuda3std3__45__cpo3endE)
_ZN39_INTERNAL_514ea668_4_k_cu_bc0f0d55_32964cuda3std3__45__cpo3endE:
	.zero		1
	.type		_ZN39_INTERNAL_514ea668_4_k_cu_bc0f0d55_32964cuda3std3__419piecewise_constructE,@object
	.size		_ZN39_INTERNAL_514ea668_4_k_cu_bc0f0d55_32964cuda3std3__419piecewise_constructE,(_ZN39_INTERNAL_514ea668_4_k_cu_bc0f0d55_32964cuda3std3__45__cpo4cendE - _ZN39_INTERNAL_514ea668_4_k_cu_bc0f0d55_32964cuda3std3__419piecewise_constructE)
_ZN39_INTERNAL_514ea668_4_k_cu_bc0f0d55_32964cuda3std3__419piecewise_constructE:
	.zero		1
	.type		_ZN39_INTERNAL_514ea668_4_k_cu_bc0f0d55_32964cuda3std3__45__cpo4cendE,@object
	.size		_ZN39_INTERNAL_514ea668_4_k_cu_bc0f0d55_32964cuda3std3__45__cpo4cendE,(_ZN39_INTERNAL_514ea668_4_k_cu_bc0f0d55_32964cuda3std6ranges3__45__cpo4swapE - _ZN39_INTERNAL_514ea668_4_k_cu_bc0f0d55_32964cuda3std3__45__cpo4cendE)
_ZN39_INTERNAL_514ea668_4_k_cu_bc0f0d55_32964cuda3std3__45__cpo4cendE:
	.zero		1
	.type		_ZN39_INTERNAL_514ea668_4_k_cu_bc0f0d55_32964cuda3std6ranges3__45__cpo4swapE,@object
	.size		_ZN39_INTERNAL_514ea668_4_k_cu_bc0f0d55_32964cuda3std6ranges3__45__cpo4swapE,(.L_10 - _ZN39_INTERNAL_514ea668_4_k_cu_bc0f0d55_32964cuda3std6ranges3__45__cpo4swapE)
_ZN39_INTERNAL_514ea668_4_k_cu_bc0f0d55_32964cuda3std6ranges3__45__cpo4swapE:
	.zero		1
.L_10:


//--------------------- .nv.constant0._ZN7cutlass13device_kernelINS_4conv6kernel13ConvUniversalINS1_16ConvProblemShapeILNS1_8OperatorE1ELi2EEENS1_10collective14CollectiveConvINS1_47MainloopSm100TmaUmmaWarpSpecializedImplicitGemmILS5_1ELi17ELi2ELi1ELi2EN4cute5tupleIJNSA_1CILi2EEENSC_ILi1EEESE_EEEEENSB_IJNSC_ILi128EEENSC_ILi64EEENSB_IJSI_EEEEEENS_6half_tESL_NSA_8TiledMMAINSA_8MMA_AtomIJNSA_26SM100_MMA_F16BF16_2x1SM_SSISL_SL_fLi128ELi64ELNSA_4UMMA5MajorE0ELSQ_1ELNSP_7ScaleInE0ELSR_0EEEEEENSA_6LayoutINSB_IJSE_SE_SE_EEENSB_IJNSC_ILi0EEESW_SW_EEEEENSB_IJNSA_10UnderscoreESZ_SZ_EEEEENS7_6detail27Sm100ImplicitGemmTileTraitsINSA_25SM100_TMA_2SM_LOAD_IM2COLENSA_14ComposedLayoutINSA_7SwizzleILi3ELi4ELi3EEENSA_18smem_ptr_flag_bitsILi16EEENSU_INSB_IJNSC_ILi8EEESI_EEENSB_IJSI_SE_EEEEEEEvEENS13_INSA_18SM100_TMA_2SM_LOADENS15_INS16_ILi2ELi4ELi3EEES19_NSU_INSB_IJNSC_ILi32EEES1A_EEENSB_IJSE_S1I_EEEEEEEvEEEENS_8epilogue10collective18CollectiveEpilogueINS1P_23Sm100TmaWarpSpecializedILi3ELi2ELi16ELb1ELb0EEEJNSB_IJSI_SI_SJ_EEENSB_IJNSU_ISI_SE_EENSU_INSB_IJNSC_ILi16EEESD_EEES1K_EEEEESL_NSB_IJNSB_IJlllEEESE_SW_EEESL_S21_NS1P_6fusion15FusionCallbacksIS1T_NS22_17LinearCombinationISL_fSL_fLNS_15FloatRoundStyleE2EEES1U_S1Z_JEEENSA_5SM1004TMEM4LOAD26SM100_TMEM_LOAD_32dp32b16xENSA_20SM90_TMA_LOAD_IM2COLENS15_INS16_ILi1ELi4ELi3EEES19_NSU_INSB_IJS1A_S1W_EEENSB_IJS1W_SE_EEEEEEENSA_39AutoVectorizingCopyWithAssumedAlignmentILi128EEENSA_21SM90_TMA_STORE_IM2COLES2H_S2J_S2J_EEEvvEEEEvNT_6ParamsE --------------------------
	.section	.nv.constant0._ZN7cutlass13device_kernelINS_4conv6kernel13ConvUniversalINS1_16ConvProblemShapeILNS1_8OperatorE1ELi2EEENS1_10collective14CollectiveConvINS1_47MainloopSm100TmaUmmaWarpSpecializedImplicitGemmILS5_1ELi17ELi2ELi1ELi2EN4cute5tupleIJNSA_1CILi2EEENSC_ILi1EEESE_EEEEENSB_IJNSC_ILi128EEENSC_ILi64EEENSB_IJSI_EEEEEENS_6half_tESL_NSA_8TiledMMAINSA_8MMA_AtomIJNSA_26SM100_MMA_F16BF16_2x1SM_SSISL_SL_fLi128ELi64ELNSA_4UMMA5MajorE0ELSQ_1ELNSP_7ScaleInE0ELSR_0EEEEEENSA_6LayoutINSB_IJSE_SE_SE_EEENSB_IJNSC_ILi0EEESW_SW_EEEEENSB_IJNSA_10UnderscoreESZ_SZ_EEEEENS7_6detail27Sm100ImplicitGemmTileTraitsINSA_25SM100_TMA_2SM_LOAD_IM2COLENSA_14ComposedLayoutINSA_7SwizzleILi3ELi4ELi3EEENSA_18smem_ptr_flag_bitsILi16EEENSU_INSB_IJNSC_ILi8EEESI_EEENSB_IJSI_SE_EEEEEEEvEENS13_INSA_18SM100_TMA_2SM_LOADENS15_INS16_ILi2ELi4ELi3EEES19_NSU_INSB_IJNSC_ILi32EEES1A_EEENSB_IJSE_S1I_EEEEEEEvEEEENS_8epilogue10collective18CollectiveEpilogueINS1P_23Sm100TmaWarpSpecializedILi3ELi2ELi16ELb1ELb0EEEJNSB_IJSI_SI_SJ_EEENSB_IJNSU_ISI_SE_EENSU_INSB_IJNSC_ILi16EEESD_EEES1K_EEEEESL_NSB_IJNSB_IJlllEEESE_SW_EEESL_S21_NS1P_6fusion15FusionCallbacksIS1T_NS22_17LinearCombinationISL_fSL_fLNS_15FloatRoundStyleE2EEES1U_S1Z_JEEENSA_5SM1004TMEM4LOAD26SM100_TMEM_LOAD_32dp32b16xENSA_20SM90_TMA_LOAD_IM2COLENS15_INS16_ILi1ELi4ELi3EEES19_NSU_INSB_IJS1A_S1W_EEENSB_IJS1W_SE_EEEEEEENSA_39AutoVectorizingCopyWithAssumedAlignmentILi128EEENSA_21SM90_TMA_STORE_IM2COLES2H_S2J_S2J_EEEvvEEEEvNT_6ParamsE,"a",@progbits
	.sectionflags	@""
	.align	4
.nv.constant0._ZN7cutlass13device_kernelINS_4conv6kernel13ConvUniversalINS1_16ConvProblemShapeILNS1_8OperatorE1ELi2EEENS1_10collective14CollectiveConvINS1_47MainloopSm100TmaUmmaWarpSpecializedImplicitGemmILS5_1ELi17ELi2ELi1ELi2EN4cute5tupleIJNSA_1CILi2EEENSC_ILi1EEESE_EEEEENSB_IJNSC_ILi128EEENSC_ILi64EEENSB_IJSI_EEEEEENS_6half_tESL_NSA_8TiledMMAINSA_8MMA_AtomIJNSA_26SM100_MMA_F16BF16_2x1SM_SSISL_SL_fLi128ELi64ELNSA_4UMMA5MajorE0ELSQ_1ELNSP_7ScaleInE0ELSR_0EEEEEENSA_6LayoutINSB_IJSE_SE_SE_EEENSB_IJNSC_ILi0EEESW_SW_EEEEENSB_IJNSA_10UnderscoreESZ_SZ_EEEEENS7_6detail27Sm100ImplicitGemmTileTraitsINSA_25SM100_TMA_2SM_LOAD_IM2COLENSA_14ComposedLayoutINSA_7SwizzleILi3ELi4ELi3EEENSA_18smem_ptr_flag_bitsILi16EEENSU_INSB_IJNSC_ILi8EEESI_EEENSB_IJSI_SE_EEEEEEEvEENS13_INSA_18SM100_TMA_2SM_LOADENS15_INS16_ILi2ELi4ELi3EEES19_NSU_INSB_IJNSC_ILi32EEES1A_EEENSB_IJSE_S1I_EEEEEEEvEEEENS_8epilogue10collective18CollectiveEpilogueINS1P_23Sm100TmaWarpSpecializedILi3ELi2ELi16ELb1ELb0EEEJNSB_IJSI_SI_SJ_EEENSB_IJNSU_ISI_SE_EENSU_INSB_IJNSC_ILi16EEESD_EEES1K_EEEEESL_NSB_IJNSB_IJlllEEESE_SW_EEESL_S21_NS1P_6fusion15FusionCallbacksIS1T_NS22_17LinearCombinationISL_fSL_fLNS_15FloatRoundStyleE2EEES1U_S1Z_JEEENSA_5SM1004TMEM4LOAD26SM100_TMEM_LOAD_32dp32b16xENSA_20SM90_TMA_LOAD_IM2COLENS15_INS16_ILi1ELi4ELi3EEES19_NSU_INSB_IJS1A_S1W_EEENSB_IJS1W_SE_EEEEEEENSA_39AutoVectorizingCopyWithAssumedAlignmentILi128EEENSA_21SM90_TMA_STORE_IM2COLES2H_S2J_S2J_EEEvvEEEEvNT_6ParamsE:
	.zero		2944


//--------------------- SYMBOLS --------------------------

	.type		.nv.reservedSmem.offset0,@object
	.size		.nv.reservedSmem.offset0,0x4
	.type		.nv.reservedSmem.cap,@object
	.size		.nv.reservedSmem.cap,0x4
	.type		__assertfail,@function
